	.target	sm_90a

	.elftype	@"ET_EXEC"


//--------------------- .note.nv.tkinfo           --------------------------
	.section	.note.nv.tkinfo,"",@"SHT_NOTE"
	.sectionflags	@"SHF_NOTE_NV_TKINFO"
	.tkinfo
        /*0018*/ 	.word	0x00000002
        /*0030*/ 	.string	""
        /*0030*/ 	.string	"ptxas"
        /*0030*/ 	.string	"Cuda compilation tools, release 13.0, V13.0.88"
        /*0030*/ 	.string	"Build cuda_13.0.r13.0/compiler.36424714_0"
        /*0030*/ 	.string	"-arch sm_90a -m 64 "



//--------------------- .note.nv.cuinfo           --------------------------
	.section	.note.nv.cuinfo,"",@"SHT_NOTE"
	.sectionflags	@"SHF_NOTE_NV_CUINFO"
        /*0018*/ 	.short	0x0002
        /*001a*/ 	.short	0x005a
        /*001c*/ 	.short	0x0082
	.zero		2


//--------------------- .nv.info                  --------------------------
	.section	.nv.info,"",@"SHT_CUDA_INFO"
	.align	4


	//----- nvinfo : EIATTR_REGCOUNT
	.align		4
        /*0000*/ 	.byte	0x04, 0x2f
        /*0002*/ 	.short	(.L_15 - .L_14)
	.align		4
.L_14:
        /*0004*/ 	.word	index@(_ZN7cutlass13device_kernelINS_4gemm6kernel13GemmUniversalIN4cute5tupleIJiiiiEEENS1_10collective13CollectiveMmaINS1_34MainloopSm90TmaGmmaWarpSpecializedILi6ENS5_IJNS4_1CILi2EEENSA_ILi1EEESC_EEENS1_35KernelTmaWarpSpecializedCooperativeEEENS5_IJNSA_ILi256EEENSA_ILi16EEENSA_ILi64EEEEEENS_6half_tENS5_IJlSC_lEEESK_SL_NS4_8TiledMMAINS4_8MMA_AtomIJNS4_4SM904GMMA25MMA_64x16x16_F32F16F16_SSILNSP_5MajorE0ELSR_0ELNSP_7ScaleInE1ELSS_1EEEEEENS4_6LayoutISD_NS5_IJSC_NSA_ILi0EEESW_EEEEENS5_IJNS4_10UnderscoreESZ_SZ_EEEEENS4_13SM90_TMA_LOADENS4_14ComposedLayoutINS4_7SwizzleILi3ELi4ELi3EEENS4_18smem_ptr_flag_bitsILi16EEENSV_INS5_IJNSA_ILi8EEESI_EEENS5_IJSI_SC_EEEEEEEvNS4_8identityENS4_23SM90_TMA_LOAD_MULTICASTES1C_vS1D_EENS_8epilogue10collective6detail29Sm90TmaWarpSpecializedAdapterINS1H_15DefaultEpilogueISK_SL_SL_NS1G_6thread17LinearCombinationISK_Li1EffLNS1L_9ScaleType4KindE0ELNS_15FloatRoundStyleE2ESK_EENS1_15EpilogueDefaultEEEEEvvEEEEvNT_6ParamsE)
        /*0008*/ 	.word	0x000000a8


	//----- nvinfo : EIATTR_FRAME_SIZE
	.align		4
.L_15:
        /*000c*/ 	.byte	0x04, 0x11
        /*000e*/ 	.short	(.L_17 - .L_16)
	.align		4
.L_16:
        /*0010*/ 	.word	index@(_ZN7cutlass13device_kernelINS_4gemm6kernel13GemmUniversalIN4cute5tupleIJiiiiEEENS1_10collective13CollectiveMmaINS1_34MainloopSm90TmaGmmaWarpSpecializedILi6ENS5_IJNS4_1CILi2EEENSA_ILi1EEESC_EEENS1_35KernelTmaWarpSpecializedCooperativeEEENS5_IJNSA_ILi256EEENSA_ILi16EEENSA_ILi64EEEEEENS_6half_tENS5_IJlSC_lEEESK_SL_NS4_8TiledMMAINS4_8MMA_AtomIJNS4_4SM904GMMA25MMA_64x16x16_F32F16F16_SSILNSP_5MajorE0ELSR_0ELNSP_7ScaleInE1ELSS_1EEEEEENS4_6LayoutISD_NS5_IJSC_NSA_ILi0EEESW_EEEEENS5_IJNS4_10UnderscoreESZ_SZ_EEEEENS4_13SM90_TMA_LOADENS4_14ComposedLayoutINS4_7SwizzleILi3ELi4ELi3EEENS4_18smem_ptr_flag_bitsILi16EEENSV_INS5_IJNSA_ILi8EEESI_EEENS5_IJSI_SC_EEEEEEEvNS4_8identityENS4_23SM90_TMA_LOAD_MULTICASTES1C_vS1D_EENS_8epilogue10collective6detail29Sm90TmaWarpSpecializedAdapterINS1H_15DefaultEpilogueISK_SL_SL_NS1G_6thread17LinearCombinationISK_Li1EffLNS1L_9ScaleType4KindE0ELNS_15FloatRoundStyleE2ESK_EENS1_15EpilogueDefaultEEEEEvvEEEEvNT_6ParamsE)
        /*0014*/ 	.word	0x00000000


	//----- nvinfo : EIATTR_MIN_STACK_SIZE
	.align		4
.L_17:
        /*0018*/ 	.byte	0x04, 0x12
        /*001a*/ 	.short	(.L_19 - .L_18)
	.align		4
.L_18:
        /*001c*/ 	.word	index@(_ZN7cutlass13device_kernelINS_4gemm6kernel13GemmUniversalIN4cute5tupleIJiiiiEEENS1_10collective13CollectiveMmaINS1_34MainloopSm90TmaGmmaWarpSpecializedILi6ENS5_IJNS4_1CILi2EEENSA_ILi1EEESC_EEENS1_35KernelTmaWarpSpecializedCooperativeEEENS5_IJNSA_ILi256EEENSA_ILi16EEENSA_ILi64EEEEEENS_6half_tENS5_IJlSC_lEEESK_SL_NS4_8TiledMMAINS4_8MMA_AtomIJNS4_4SM904GMMA25MMA_64x16x16_F32F16F16_SSILNSP_5MajorE0ELSR_0ELNSP_7ScaleInE1ELSS_1EEEEEENS4_6LayoutISD_NS5_IJSC_NSA_ILi0EEESW_EEEEENS5_IJNS4_10UnderscoreESZ_SZ_EEEEENS4_13SM90_TMA_LOADENS4_14ComposedLayoutINS4_7SwizzleILi3ELi4ELi3EEENS4_18smem_ptr_flag_bitsILi16EEENSV_INS5_IJNSA_ILi8EEESI_EEENS5_IJSI_SC_EEEEEEEvNS4_8identityENS4_23SM90_TMA_LOAD_MULTICASTES1C_vS1D_EENS_8epilogue10collective6detail29Sm90TmaWarpSpecializedAdapterINS1H_15DefaultEpilogueISK_SL_SL_NS1G_6thread17LinearCombinationISK_Li1EffLNS1L_9ScaleType4KindE0ELNS_15FloatRoundStyleE2ESK_EENS1_15EpilogueDefaultEEEEEvvEEEEvNT_6ParamsE)
        /*0020*/ 	.word	0x00000000
.L_19:


//--------------------- .nv.compat                --------------------------
	.section	.nv.compat,"",@"SHT_CUDA_COMPAT_INFO"
	.align	4
        /*0000*/ 	.byte	0x02, 0x09, 0x01, 0x00, 0x02, 0x02, 0x04, 0x00, 0x02, 0x05, 0x05, 0x00, 0x03, 0x07, 0x01, 0x01
        /*0010*/ 	.byte	0x02, 0x03, 0x01, 0x00, 0x02, 0x06, 0x01, 0x00, 0x04, 0x0b, 0x08, 0x00, 0x00, 0x00, 0x00, 0x00
        /*0020*/ 	.byte	0x00, 0x00, 0x00, 0x00


//--------------------- .nv.info._ZN7cutlass13device_kernelINS_4gemm6kernel13GemmUniversalIN4cute5tupleIJiiiiEEENS1_10collective13CollectiveMmaINS1_34MainloopSm90TmaGmmaWarpSpecializedILi6ENS5_IJNS4_1CILi2EEENSA_ILi1EEESC_EEENS1_35KernelTmaWarpSpecializedCooperativeEEENS5_IJNSA_ILi256EEENSA_ILi16EEENSA_ILi64EEEEEENS_6half_tENS5_IJlSC_lEEESK_SL_NS4_8TiledMMAINS4_8MMA_AtomIJNS4_4SM904GMMA25MMA_64x16x16_F32F16F16_SSILNSP_5MajorE0ELSR_0ELNSP_7ScaleInE1ELSS_1EEEEEENS4_6LayoutISD_NS5_IJSC_NSA_ILi0EEESW_EEEEENS5_IJNS4_10UnderscoreESZ_SZ_EEEEENS4_13SM90_TMA_LOADENS4_14ComposedLayoutINS4_7SwizzleILi3ELi4ELi3EEENS4_18smem_ptr_flag_bitsILi16EEENSV_INS5_IJNSA_ILi8EEESI_EEENS5_IJSI_SC_EEEEEEEvNS4_8identityENS4_23SM90_TMA_LOAD_MULTICASTES1C_vS1D_EENS_8epilogue10collective6detail29Sm90TmaWarpSpecializedAdapterINS1H_15DefaultEpilogueISK_SL_SL_NS1G_6thread17LinearCombinationISK_Li1EffLNS1L_9ScaleType4KindE0ELNS_15FloatRoundStyleE2ESK_EENS1_15EpilogueDefaultEEEEEvvEEEEvNT_6ParamsE --------------------------
	.section	.nv.info._ZN7cutlass13device_kernelINS_4gemm6kernel13GemmUniversalIN4cute5tupleIJiiiiEEENS1_10collective13CollectiveMmaINS1_34MainloopSm90TmaGmmaWarpSpecializedILi6ENS5_IJNS4_1CILi2EEENSA_ILi1EEESC_EEENS1_35KernelTmaWarpSpecializedCooperativeEEENS5_IJNSA_ILi256EEENSA_ILi16EEENSA_ILi64EEEEEENS_6half_tENS5_IJlSC_lEEESK_SL_NS4_8TiledMMAINS4_8MMA_AtomIJNS4_4SM904GMMA25MMA_64x16x16_F32F16F16_SSILNSP_5MajorE0ELSR_0ELNSP_7ScaleInE1ELSS_1EEEEEENS4_6LayoutISD_NS5_IJSC_NSA_ILi0EEESW_EEEEENS5_IJNS4_10UnderscoreESZ_SZ_EEEEENS4_13SM90_TMA_LOADENS4_14ComposedLayoutINS4_7SwizzleILi3ELi4ELi3EEENS4_18smem_ptr_flag_bitsILi16EEENSV_INS5_IJNSA_ILi8EEESI_EEENS5_IJSI_SC_EEEEEEEvNS4_8identityENS4_23SM90_TMA_LOAD_MULTICASTES1C_vS1D_EENS_8epilogue10collective6detail29Sm90TmaWarpSpecializedAdapterINS1H_15DefaultEpilogueISK_SL_SL_NS1G_6thread17LinearCombinationISK_Li1EffLNS1L_9ScaleType4KindE0ELNS_15FloatRoundStyleE2ESK_EENS1_15EpilogueDefaultEEEEEvvEEEEvNT_6ParamsE,"",@"SHT_CUDA_INFO"
	.sectionflags	@""
	.align	4


	//----- nvinfo : EIATTR_CUDA_API_VERSION
	.align		4
        /*0000*/ 	.byte	0x04, 0x37
        /*0002*/ 	.short	(.L_21 - .L_20)
.L_20:
        /*0004*/ 	.word	0x00000082


	//----- nvinfo : EIATTR_KPARAM_INFO
	.align		4
.L_21:
        /*0008*/ 	.byte	0x04, 0x17
        /*000a*/ 	.short	(.L_23 - .L_22)
.L_22:
        /*000c*/ 	.word	0x00000000
        /*0010*/ 	.short	0x0000
        /*0012*/ 	.short	0x0070
        /*0014*/ 	.byte	0x00, 0xf0, 0x01, 0x10


	//----- nvinfo : EIATTR_SPARSE_MMA_MASK
	.align		4
.L_23:
        /*0018*/ 	.byte	0x03, 0x50
        /*001a*/ 	.short	0x0000


	//----- nvinfo : EIATTR_MAXREG_COUNT
	.align		4
        /*001c*/ 	.byte	0x03, 0x1b
        /*001e*/ 	.short	0x00a8


	//----- nvinfo : EIATTR_NUM_BARRIERS
	.align		4
        /*0020*/ 	.byte	0x02, 0x4c
        /*0022*/ 	.byte	0x01
	.zero		1


	//----- nvinfo : EIATTR_EXTERNS
	.align		4
        /*0024*/ 	.byte	0x04, 0x0f
        /*0026*/ 	.short	(.L_25 - .L_24)


	//   ....[0]....
	.align		4
.L_24:
        /*0028*/ 	.word	index@(__assertfail)


	//----- nvinfo : EIATTR_MERCURY_ISA_VERSION
	.align		4
.L_25:
        /*002c*/ 	.byte	0x03, 0x5f
        /*002e*/ 	.short	0x0101


	//----- nvinfo : EIATTR_INT_WARP_WIDE_INSTR_OFFSETS
	.align		4
        /*0030*/ 	.byte	0x04, 0x31
        /*0032*/ 	.short	(.L_27 - .L_26)


	//   ....[0]....
.L_26:
        /*0034*/ 	.word	0x000004c0


	//   ....[1]....
        /*0038*/ 	.word	0x000004f0


	//   ....[2]....
        /*003c*/ 	.word	0x000006b0


	//----- nvinfo : EIATTR_COOP_GROUP_MASK_REGIDS
	.align		4
.L_27:
        /*0040*/ 	.byte	0x04, 0x29
        /*0042*/ 	.short	(.L_29 - .L_28)


	//   ....[0]....
.L_28:
        /*0044*/ 	.word	0xffffffff


	//   ....[1]....
        /*0048*/ 	.word	0xffffffff


	//   ....[2]....
        /*004c*/ 	.word	0xffffffff


	//   ....[3]....
        /*0050*/ 	.word	0xffffffff


	//   ....[4]....
        /*0054*/ 	.word	0xffffffff


	//   ....[5]....
        /*0058*/ 	.word	0xffffffff


	//----- nvinfo : EIATTR_COOP_GROUP_INSTR_OFFSETS
	.align		4
.L_29:
        /*005c*/ 	.byte	0x04, 0x28
        /*005e*/ 	.short	(.L_31 - .L_30)


	//   ....[0]....
.L_30:
        /*0060*/ 	.word	0x00000060


	//   ....[1]....
        /*0064*/ 	.word	0x00000070


	//   ....[2]....
        /*0068*/ 	.word	0x00000130


	//   ....[3]....
        /*006c*/ 	.word	0x00000310


	//   ....[4]....
        /*0070*/ 	.word	0x00000830


	//   ....[5]....
        /*0074*/ 	.word	0x000012a0


	//----- nvinfo : EIATTR_REG_RECONFIG
	.align		4
.L_31:
        /*0078*/ 	.byte	0x01, 0x54
	.zero		2


	//----- nvinfo : EIATTR_SYSCALL_OFFSETS
	.align		4
        /*007c*/ 	.byte	0x04, 0x46
        /*007e*/ 	.short	(.L_33 - .L_32)


	//   ....[0]....
.L_32:
        /*0080*/ 	.word	0x00001460


	//----- nvinfo : EIATTR_MBARRIER_INSTR_OFFSETS
	.align		4
.L_33:
        /*0084*/ 	.byte	0x04, 0x39
        /*0086*/ 	.short	(.L_35 - .L_34)


	//   ....[0]....
.L_34:
        /*0088*/ 	.word	0x00000230
        /*008c*/ 	.word	0x000000ff
        /*0090*/ 	.word	0x00000000
        /*0094*/ 	.short	0x0100
        /*0096*/ 	.byte	0x08
	.zero		1


	//   ....[1]....
        /*0098*/ 	.word	0x00000240
        /*009c*/ 	.word	0x000000ff
        /*00a0*/ 	.word	0x00000030
        /*00a4*/ 	.short	0x0100
        /*00a6*/ 	.byte	0x08
	.zero		1


	//   ....[2]....
        /*00a8*/ 	.word	0x00000250
        /*00ac*/ 	.word	0x000000ff
        /*00b0*/ 	.word	0x00000008
        /*00b4*/ 	.short	0x0100
        /*00b6*/ 	.byte	0x08
	.zero		1


	//   ....[3]....
        /*00b8*/ 	.word	0x00000260
        /*00bc*/ 	.word	0x000000ff
        /*00c0*/ 	.word	0x00000038
        /*00c4*/ 	.short	0x0100
        /*00c6*/ 	.byte	0x08
	.zero		1


	//   ....[4]....
        /*00c8*/ 	.word	0x00000270
        /*00cc*/ 	.word	0x000000ff
        /*00d0*/ 	.word	0x00000010
        /*00d4*/ 	.short	0x0100
        /*00d6*/ 	.byte	0x08
	.zero		1


	//   ....[5]....
        /*00d8*/ 	.word	0x00000280
        /*00dc*/ 	.word	0x000000ff
        /*00e0*/ 	.word	0x00000040
        /*00e4*/ 	.short	0x0100
        /*00e6*/ 	.byte	0x08
	.zero		1


	//   ....[6]....
        /*00e8*/ 	.word	0x00000290
        /*00ec*/ 	.word	0x000000ff
        /*00f0*/ 	.word	0x00000018
        /*00f4*/ 	.short	0x0100
        /*00f6*/ 	.byte	0x08
	.zero		1


	//   ....[7]....
        /*00f8*/ 	.word	0x000002a0
        /*00fc*/ 	.word	0x000000ff
        /*0100*/ 	.word	0x00000048
        /*0104*/ 	.short	0x0100
        /*0106*/ 	.byte	0x08
	.zero		1


	//   ....[8]....
        /*0108*/ 	.word	0x000002b0
        /*010c*/ 	.word	0x000000ff
        /*0110*/ 	.word	0x00000020
        /*0114*/ 	.short	0x0100
        /*0116*/ 	.byte	0x08
	.zero		1


	//   ....[9]....
        /*0118*/ 	.word	0x000002c0
        /*011c*/ 	.word	0x000000ff
        /*0120*/ 	.word	0x00000050
        /*0124*/ 	.short	0x0100
        /*0126*/ 	.byte	0x08
	.zero		1


	//   ....[10]....
        /*0128*/ 	.word	0x000002d0
        /*012c*/ 	.word	0x000000ff
        /*0130*/ 	.word	0x00000028
        /*0134*/ 	.short	0x0100
        /*0136*/ 	.byte	0x08
	.zero		1


	//   ....[11]....
        /*0138*/ 	.word	0x000002e0
        /*013c*/ 	.word	0x000000ff
        /*0140*/ 	.word	0x00000058
        /*0144*/ 	.short	0x0100
        /*0146*/ 	.byte	0x08
	.zero		1


	//   ....[12]....
        /*0148*/ 	.word	0x00000730
        /*014c*/ 	.word	0x000000ff
        /*0150*/ 	.word	0x00000070
        /*0154*/ 	.short	0x0100
        /*0156*/ 	.byte	0x06
	.zero		1


	//   ....[13]....
        /*0158*/ 	.word	0x000007c0
        /*015c*/ 	.word	0x000000ff
        /*0160*/ 	.word	0x00000078
        /*0164*/ 	.short	0x0100
        /*0166*/ 	.byte	0x06
	.zero		1


	//   ....[14]....
        /*0168*/ 	.word	0x00001520
        /*016c*/ 	.word	0x00000003
        /*0170*/ 	.word	0x00000000
        /*0174*/ 	.short	0x010a
        /*0176*/ 	.byte	0x3f
	.zero		1


	//   ....[15]....
        /*0178*/ 	.word	0x00001560
        /*017c*/ 	.word	0x00000003
        /*0180*/ 	.word	0x00000000
        /*0184*/ 	.short	0x010a
        /*0186*/ 	.byte	0x3f
	.zero		1


	//   ....[16]....
        /*0188*/ 	.word	0x00001ab0
        /*018c*/ 	.word	0x00000005
        /*0190*/ 	.word	0x00000000
        /*0194*/ 	.short	0x010a
        /*0196*/ 	.byte	0x3f
	.zero		1


	//   ....[17]....
        /*0198*/ 	.word	0x00001af0
        /*019c*/ 	.word	0x00000005
        /*01a0*/ 	.word	0x00000000
        /*01a4*/ 	.short	0x010a
        /*01a6*/ 	.byte	0x3f
	.zero		1


	//   ....[18]....
        /*01a8*/ 	.word	0x00001ed0
        /*01ac*/ 	.word	0x00000004
        /*01b0*/ 	.word	0x00000000
        /*01b4*/ 	.short	0x0101
        /*01b6*/ 	.byte	0x3f
	.zero		1


	//   ....[19]....
        /*01b8*/ 	.word	0x000020f0
        /*01bc*/ 	.word	0x00000000
        /*01c0*/ 	.word	0x00000000
        /*01c4*/ 	.short	0x0101
        /*01c6*/ 	.byte	0x3f
	.zero		1


	//   ....[20]....
        /*01c8*/ 	.word	0x00004820
        /*01cc*/ 	.word	0x0000000f
        /*01d0*/ 	.word	0x00000030
        /*01d4*/ 	.short	0x010a
        /*01d6*/ 	.byte	0x3f
	.zero		1


	//   ....[21]....
        /*01d8*/ 	.word	0x00004bc0
        /*01dc*/ 	.word	0x00000003
        /*01e0*/ 	.word	0x00000078
        /*01e4*/ 	.short	0x0101
        /*01e6*/ 	.byte	0x3f
	.zero		1


	//   ....[22]....
        /*01e8*/ 	.word	0x000053c0
        /*01ec*/ 	.word	0x00000007
        /*01f0*/ 	.word	0x00000000
        /*01f4*/ 	.short	0x010a
        /*01f6*/ 	.byte	0x3f
	.zero		1


	//   ....[23]....
        /*01f8*/ 	.word	0x00005440
        /*01fc*/ 	.word	0x00000009
        /*0200*/ 	.word	0x00000000
        /*0204*/ 	.short	0x010a
        /*0206*/ 	.byte	0x3f
	.zero		1


	//   ....[24]....
        /*0208*/ 	.word	0x000054d0
        /*020c*/ 	.word	0x00000006
        /*0210*/ 	.word	0x00000000
        /*0214*/ 	.short	0x010a
        /*0216*/ 	.byte	0x3f
	.zero		1


	//   ....[25]....
        /*0218*/ 	.word	0x00005560
        /*021c*/ 	.word	0x00000009
        /*0220*/ 	.word	0x00000000
        /*0224*/ 	.short	0x010a
        /*0226*/ 	.byte	0x3f
	.zero		1


	//   ....[26]....
        /*0228*/ 	.word	0x000055f0
        /*022c*/ 	.word	0x00000006
        /*0230*/ 	.word	0x00000000
        /*0234*/ 	.short	0x010a
        /*0236*/ 	.byte	0x3f
	.zero		1


	//   ....[27]....
        /*0238*/ 	.word	0x00005680
        /*023c*/ 	.word	0x00000003
        /*0240*/ 	.word	0x00000000
        /*0244*/ 	.short	0x010a
        /*0246*/ 	.byte	0x3f
	.zero		1


	//   ....[28]....
        /*0248*/ 	.word	0x000056e0
        /*024c*/ 	.word	0x00000003
        /*0250*/ 	.word	0x00000000
        /*0254*/ 	.short	0x010a
        /*0256*/ 	.byte	0x3f
	.zero		1


	//   ....[29]....
        /*0258*/ 	.word	0x00005730
        /*025c*/ 	.word	0x00000005
        /*0260*/ 	.word	0x00000000
        /*0264*/ 	.short	0x010a
        /*0266*/ 	.byte	0x3f
	.zero		1


	//   ....[30]....
        /*0268*/ 	.word	0x00005800
        /*026c*/ 	.word	0x0000000f
        /*0270*/ 	.word	0x00000030
        /*0274*/ 	.short	0x010a
        /*0276*/ 	.byte	0x3f
	.zero		1


	//   ....[31]....
        /*0278*/ 	.word	0x000058d0
        /*027c*/ 	.word	0x00000007
        /*0280*/ 	.word	0x00000000
        /*0284*/ 	.short	0x010a
        /*0286*/ 	.byte	0x3f
	.zero		1


	//   ....[32]....
        /*0288*/ 	.word	0x00005920
        /*028c*/ 	.word	0x00000009
        /*0290*/ 	.word	0x00000000
        /*0294*/ 	.short	0x010a
        /*0296*/ 	.byte	0x3f
	.zero		1


	//   ....[33]....
        /*0298*/ 	.word	0x00005970
        /*029c*/ 	.word	0x00000006
        /*02a0*/ 	.word	0x00000000
        /*02a4*/ 	.short	0x010a
        /*02a6*/ 	.byte	0x3f
	.zero		1


	//   ....[34]....
        /*02a8*/ 	.word	0x000059c0
        /*02ac*/ 	.word	0x00000009
        /*02b0*/ 	.word	0x00000000
        /*02b4*/ 	.short	0x010a
        /*02b6*/ 	.byte	0x3f
	.zero		1


	//   ....[35]....
        /*02b8*/ 	.word	0x00005a10
        /*02bc*/ 	.word	0x00000006
        /*02c0*/ 	.word	0x00000000
        /*02c4*/ 	.short	0x010a
        /*02c6*/ 	.byte	0x3f
	.zero		1


	//----- nvinfo : EIATTR_NUM_MBARRIERS
	.align		4
.L_35:
        /*02c8*/ 	.byte	0x03, 0x38
        /*02ca*/ 	.short	0x000e


	//----- nvinfo : EIATTR_EXIT_INSTR_OFFSETS
	.align		4
        /*02cc*/ 	.byte	0x04, 0x1c
        /*02ce*/ 	.short	(.L_37 - .L_36)


	//   ....[0]....
.L_36:
        /*02d0*/ 	.word	0x000009a0


	//   ....[1]....
        /*02d4*/ 	.word	0x000011d0


	//   ....[2]....
        /*02d8*/ 	.word	0x00004030


	//   ....[3]....
        /*02dc*/ 	.word	0x000045b0


	//   ....[4]....
        /*02e0*/ 	.word	0x000056d0


	//----- nvinfo : EIATTR_MAX_THREADS
	.align		4
.L_37:
        /*02e4*/ 	.byte	0x04, 0x05
        /*02e6*/ 	.short	(.L_39 - .L_38)
.L_38:
        /*02e8*/ 	.word	0x00000180
        /*02ec*/ 	.word	0x00000001
        /*02f0*/ 	.word	0x00000001


	//----- nvinfo : EIATTR_CRS_STACK_SIZE
	.align		4
.L_39:
        /*02f4*/ 	.byte	0x04, 0x1e
        /*02f6*/ 	.short	(.L_41 - .L_40)
.L_40:
        /*02f8*/ 	.word	0x00000000


	//----- nvinfo : EIATTR_CBANK_PARAM_SIZE
	.align		4
.L_41:
        /*02fc*/ 	.byte	0x03, 0x19
        /*02fe*/ 	.short	0x0470


	//----- nvinfo : EIATTR_PARAM_CBANK
	.align		4
        /*0300*/ 	.byte	0x04, 0x0a
        /*0302*/ 	.short	(.L_43 - .L_42)
	.align		4
.L_42:
        /*0304*/ 	.word	index@(.nv.constant0._ZN7cutlass13device_kernelINS_4gemm6kernel13GemmUniversalIN4cute5tupleIJiiiiEEENS1_10collective13CollectiveMmaINS1_34MainloopSm90TmaGmmaWarpSpecializedILi6ENS5_IJNS4_1CILi2EEENSA_ILi1EEESC_EEENS1_35KernelTmaWarpSpecializedCooperativeEEENS5_IJNSA_ILi256EEENSA_ILi16EEENSA_ILi64EEEEEENS_6half_tENS5_IJlSC_lEEESK_SL_NS4_8TiledMMAINS4_8MMA_AtomIJNS4_4SM904GMMA25MMA_64x16x16_F32F16F16_SSILNSP_5MajorE0ELSR_0ELNSP_7ScaleInE1ELSS_1EEEEEENS4_6LayoutISD_NS5_IJSC_NSA_ILi0EEESW_EEEEENS5_IJNS4_10UnderscoreESZ_SZ_EEEEENS4_13SM90_TMA_LOADENS4_14ComposedLayoutINS4_7SwizzleILi3ELi4ELi3EEENS4_18smem_ptr_flag_bitsILi16EEENSV_INS5_IJNSA_ILi8EEESI_EEENS5_IJSI_SC_EEEEEEEvNS4_8identityENS4_23SM90_TMA_LOAD_MULTICASTES1C_vS1D_EENS_8epilogue10collective6detail29Sm90TmaWarpSpecializedAdapterINS1H_15DefaultEpilogueISK_SL_SL_NS1G_6thread17LinearCombinationISK_Li1EffLNS1L_9ScaleType4KindE0ELNS_15FloatRoundStyleE2ESK_EENS1_15EpilogueDefaultEEEEEvvEEEEvNT_6ParamsE)
        /*0308*/ 	.short	0x0210
        /*030a*/ 	.short	0x0470


	//----- nvinfo : EIATTR_SW_WAR
	.align		4
.L_43:
        /*030c*/ 	.byte	0x04, 0x36
        /*030e*/ 	.short	(.L_45 - .L_44)
.L_44:
        /*0310*/ 	.word	0x00000008
.L_45:


//--------------------- .nv.callgraph             --------------------------
	.section	.nv.callgraph,"",@"SHT_CUDA_CALLGRAPH"
	.align	4
	.sectionentsize	8
	.align		4
        /*0000*/ 	.word	0x00000000
	.align		4
        /*0004*/ 	.word	0xffffffff
	.align		4
        /*0008*/ 	.word	index@(_ZN7cutlass13device_kernelINS_4gemm6kernel13GemmUniversalIN4cute5tupleIJiiiiEEENS1_10collective13CollectiveMmaINS1_34MainloopSm90TmaGmmaWarpSpecializedILi6ENS5_IJNS4_1CILi2EEENSA_ILi1EEESC_EEENS1_35KernelTmaWarpSpecializedCooperativeEEENS5_IJNSA_ILi256EEENSA_ILi16EEENSA_ILi64EEEEEENS_6half_tENS5_IJlSC_lEEESK_SL_NS4_8TiledMMAINS4_8MMA_AtomIJNS4_4SM904GMMA25MMA_64x16x16_F32F16F16_SSILNSP_5MajorE0ELSR_0ELNSP_7ScaleInE1ELSS_1EEEEEENS4_6LayoutISD_NS5_IJSC_NSA_ILi0EEESW_EEEEENS5_IJNS4_10UnderscoreESZ_SZ_EEEEENS4_13SM90_TMA_LOADENS4_14ComposedLayoutINS4_7SwizzleILi3ELi4ELi3EEENS4_18smem_ptr_flag_bitsILi16EEENSV_INS5_IJNSA_ILi8EEESI_EEENS5_IJSI_SC_EEEEEEEvNS4_8identityENS4_23SM90_TMA_LOAD_MULTICASTES1C_vS1D_EENS_8epilogue10collective6detail29Sm90TmaWarpSpecializedAdapterINS1H_15DefaultEpilogueISK_SL_SL_NS1G_6thread17LinearCombinationISK_Li1EffLNS1L_9ScaleType4KindE0ELNS_15FloatRoundStyleE2ESK_EENS1_15EpilogueDefaultEEEEEvvEEEEvNT_6ParamsE)
	.align		4
        /*000c*/ 	.word	index@(__assertfail)
	.align		4
        /*0010*/ 	.word	0x00000000
	.align		4
        /*0014*/ 	.word	0xfffffffe
	.align		4
        /*0018*/ 	.word	0x00000000
	.align		4
        /*001c*/ 	.word	0xfffffffd
	.align		4
        /*0020*/ 	.word	0x00000000
	.align		4
        /*0024*/ 	.word	0xfffffffc


//--------------------- .nv.constant4             --------------------------
	.section	.nv.constant4,"a",@progbits
	.align	8
	.align		8
.nv.constant4:
        /*0000*/ 	.dword	__assertfail
	.align		8
        /*0008*/ 	.dword	__unnamed_1
	.align		8
        /*0010*/ 	.dword	_ZN40_INTERNAL_74d21442_4_k_cu_e67f9d64_109304cuda3std3__45__cpo5beginE
	.align		8
        /*0018*/ 	.dword	_ZN40_INTERNAL_74d21442_4_k_cu_e67f9d64_109304cuda3std3__45__cpo3endE
	.align		8
        /*0020*/ 	.dword	_ZN40_INTERNAL_74d21442_4_k_cu_e67f9d64_109304cuda3std3__45__cpo6cbeginE
	.align		8
        /*0028*/ 	.dword	_ZN40_INTERNAL_74d21442_4_k_cu_e67f9d64_109304cuda3std3__45__cpo4cendE
	.align		8
        /*0030*/ 	.dword	_ZN40_INTERNAL_74d21442_4_k_cu_e67f9d64_109304cuda3std3__442_GLOBAL__N__74d21442_4_k_cu_e67f9d64_109306ignoreE
	.align		8
        /*0038*/ 	.dword	_ZN40_INTERNAL_74d21442_4_k_cu_e67f9d64_109304cuda3std3__419piecewise_constructE
	.align		8
        /*0040*/ 	.dword	_ZN40_INTERNAL_74d21442_4_k_cu_e67f9d64_109304cuda3std3__48in_placeE
	.align		8
        /*0048*/ 	.dword	_ZN40_INTERNAL_74d21442_4_k_cu_e67f9d64_109304cuda3std6ranges3__45__cpo4swapE
	.align		8
        /*0050*/ 	.dword	_ZN40_INTERNAL_74d21442_4_k_cu_e67f9d64_109304cuda3std6ranges3__45__cpo9iter_moveE
	.align		8
        /*0058*/ 	.dword	_ZN40_INTERNAL_74d21442_4_k_cu_e67f9d64_109304cute7productE
	.align		8
        /*0060*/ 	.dword	_ZN40_INTERNAL_74d21442_4_k_cu_e67f9d64_109304cute1_E
	.align		8
        /*0068*/ 	.dword	$str$22
	.align		8
        /*0070*/ 	.dword	$str$23


//--------------------- .text._ZN7cutlass13device_kernelINS_4gemm6kernel13GemmUniversalIN4cute5tupleIJiiiiEEENS1_10collective13CollectiveMmaINS1_34MainloopSm90TmaGmmaWarpSpecializedILi6ENS5_IJNS4_1CILi2EEENSA_ILi1EEESC_EEENS1_35KernelTmaWarpSpecializedCooperativeEEENS5_IJNSA_ILi256EEENSA_ILi16EEENSA_ILi64EEEEEENS_6half_tENS5_IJlSC_lEEESK_SL_NS4_8TiledMMAINS4_8MMA_AtomIJNS4_4SM904GMMA25MMA_64x16x16_F32F16F16_SSILNSP_5MajorE0ELSR_0ELNSP_7ScaleInE1ELSS_1EEEEEENS4_6LayoutISD_NS5_IJSC_NSA_ILi0EEESW_EEEEENS5_IJNS4_10UnderscoreESZ_SZ_EEEEENS4_13SM90_TMA_LOADENS4_14ComposedLayoutINS4_7SwizzleILi3ELi4ELi3EEENS4_18smem_ptr_flag_bitsILi16EEENSV_INS5_IJNSA_ILi8EEESI_EEENS5_IJSI_SC_EEEEEEEvNS4_8identityENS4_23SM90_TMA_LOAD_MULTICASTES1C_vS1D_EENS_8epilogue10collective6detail29Sm90TmaWarpSpecializedAdapterINS1H_15DefaultEpilogueISK_SL_SL_NS1G_6thread17LinearCombinationISK_Li1EffLNS1L_9ScaleType4KindE0ELNS_15FloatRoundStyleE2ESK_EENS1_15EpilogueDefaultEEEEEvvEEEEvNT_6ParamsE --------------------------
	.section	.text._ZN7cutlass13device_kernelINS_4gemm6kernel13GemmUniversalIN4cute5tupleIJiiiiEEENS1_10collective13CollectiveMmaINS1_34MainloopSm90TmaGmmaWarpSpecializedILi6ENS5_IJNS4_1CILi2EEENSA_ILi1EEESC_EEENS1_35KernelTmaWarpSpecializedCooperativeEEENS5_IJNSA_ILi256EEENSA_ILi16EEENSA_ILi64EEEEEENS_6half_tENS5_IJlSC_lEEESK_SL_NS4_8TiledMMAINS4_8MMA_AtomIJNS4_4SM904GMMA25MMA_64x16x16_F32F16F16_SSILNSP_5MajorE0ELSR_0ELNSP_7ScaleInE1ELSS_1EEEEEENS4_6LayoutISD_NS5_IJSC_NSA_ILi0EEESW_EEEEENS5_IJNS4_10UnderscoreESZ_SZ_EEEEENS4_13SM90_TMA_LOADENS4_14ComposedLayoutINS4_7SwizzleILi3ELi4ELi3EEENS4_18smem_ptr_flag_bitsILi16EEENSV_INS5_IJNSA_ILi8EEESI_EEENS5_IJSI_SC_EEEEEEEvNS4_8identityENS4_23SM90_TMA_LOAD_MULTICASTES1C_vS1D_EENS_8epilogue10collective6detail29Sm90TmaWarpSpecializedAdapterINS1H_15DefaultEpilogueISK_SL_SL_NS1G_6thread17LinearCombinationISK_Li1EffLNS1L_9ScaleType4KindE0ELNS_15FloatRoundStyleE2ESK_EENS1_15EpilogueDefaultEEEEEvvEEEEvNT_6ParamsE,"ax",@progbits
	.align	128
.text._ZN7cutlass13device_kernelINS_4gemm6kernel13GemmUniversalIN4cute5tupleIJiiiiEEENS1_10collective13CollectiveMmaINS1_34MainloopSm90TmaGmmaWarpSpecializedILi6ENS5_IJNS4_1CILi2EEENSA_ILi1EEESC_EEENS1_35KernelTmaWarpSpecializedCooperativeEEENS5_IJNSA_ILi256EEENSA_ILi16EEENSA_ILi64EEEEEENS_6half_tENS5_IJlSC_lEEESK_SL_NS4_8TiledMMAINS4_8MMA_AtomIJNS4_4SM904GMMA25MMA_64x16x16_F32F16F16_SSILNSP_5MajorE0ELSR_0ELNSP_7ScaleInE1ELSS_1EEEEEENS4_6LayoutISD_NS5_IJSC_NSA_ILi0EEESW_EEEEENS5_IJNS4_10UnderscoreESZ_SZ_EEEEENS4_13SM90_TMA_LOADENS4_14ComposedLayoutINS4_7SwizzleILi3ELi4ELi3EEENS4_18smem_ptr_flag_bitsILi16EEENSV_INS5_IJNSA_ILi8EEESI_EEENS5_IJSI_SC_EEEEEEEvNS4_8identityENS4_23SM90_TMA_LOAD_MULTICASTES1C_vS1D_EENS_8epilogue10collective6detail29Sm90TmaWarpSpecializedAdapterINS1H_15DefaultEpilogueISK_SL_SL_NS1G_6thread17LinearCombinationISK_Li1EffLNS1L_9ScaleType4KindE0ELNS_15FloatRoundStyleE2ESK_EENS1_15EpilogueDefaultEEEEEvvEEEEvNT_6ParamsE:
        .type           _ZN7cutlass13device_kernelINS_4gemm6kernel13GemmUniversalIN4cute5tupleIJiiiiEEENS1_10collective13CollectiveMmaINS1_34MainloopSm90TmaGmmaWarpSpecializedILi6ENS5_IJNS4_1CILi2EEENSA_ILi1EEESC_EEENS1_35KernelTmaWarpSpecializedCooperativeEEENS5_IJNSA_ILi256EEENSA_ILi16EEENSA_ILi64EEEEEENS_6half_tENS5_IJlSC_lEEESK_SL_NS4_8TiledMMAINS4_8MMA_AtomIJNS4_4SM904GMMA25MMA_64x16x16_F32F16F16_SSILNSP_5MajorE0ELSR_0ELNSP_7ScaleInE1ELSS_1EEEEEENS4_6LayoutISD_NS5_IJSC_NSA_ILi0EEESW_EEEEENS5_IJNS4_10UnderscoreESZ_SZ_EEEEENS4_13SM90_TMA_LOADENS4_14ComposedLayoutINS4_7SwizzleILi3ELi4ELi3EEENS4_18smem_ptr_flag_bitsILi16EEENSV_INS5_IJNSA_ILi8EEESI_EEENS5_IJSI_SC_EEEEEEEvNS4_8identityENS4_23SM90_TMA_LOAD_MULTICASTES1C_vS1D_EENS_8epilogue10collective6detail29Sm90TmaWarpSpecializedAdapterINS1H_15DefaultEpilogueISK_SL_SL_NS1G_6thread17LinearCombinationISK_Li1EffLNS1L_9ScaleType4KindE0ELNS_15FloatRoundStyleE2ESK_EENS1_15EpilogueDefaultEEEEEvvEEEEvNT_6ParamsE,@function
        .size           _ZN7cutlass13device_kernelINS_4gemm6kernel13GemmUniversalIN4cute5tupleIJiiiiEEENS1_10collective13CollectiveMmaINS1_34MainloopSm90TmaGmmaWarpSpecializedILi6ENS5_IJNS4_1CILi2EEENSA_ILi1EEESC_EEENS1_35KernelTmaWarpSpecializedCooperativeEEENS5_IJNSA_ILi256EEENSA_ILi16EEENSA_ILi64EEEEEENS_6half_tENS5_IJlSC_lEEESK_SL_NS4_8TiledMMAINS4_8MMA_AtomIJNS4_4SM904GMMA25MMA_64x16x16_F32F16F16_SSILNSP_5MajorE0ELSR_0ELNSP_7ScaleInE1ELSS_1EEEEEENS4_6LayoutISD_NS5_IJSC_NSA_ILi0EEESW_EEEEENS5_IJNS4_10UnderscoreESZ_SZ_EEEEENS4_13SM90_TMA_LOADENS4_14ComposedLayoutINS4_7SwizzleILi3ELi4ELi3EEENS4_18smem_ptr_flag_bitsILi16EEENSV_INS5_IJNSA_ILi8EEESI_EEENS5_IJSI_SC_EEEEEEEvNS4_8identityENS4_23SM90_TMA_LOAD_MULTICASTES1C_vS1D_EENS_8epilogue10collective6detail29Sm90TmaWarpSpecializedAdapterINS1H_15DefaultEpilogueISK_SL_SL_NS1G_6thread17LinearCombinationISK_Li1EffLNS1L_9ScaleType4KindE0ELNS_15FloatRoundStyleE2ESK_EENS1_15EpilogueDefaultEEEEEvvEEEEvNT_6ParamsE,(.L_x_105 - _ZN7cutlass13device_kernelINS_4gemm6kernel13GemmUniversalIN4cute5tupleIJiiiiEEENS1_10collective13CollectiveMmaINS1_34MainloopSm90TmaGmmaWarpSpecializedILi6ENS5_IJNS4_1CILi2EEENSA_ILi1EEESC_EEENS1_35KernelTmaWarpSpecializedCooperativeEEENS5_IJNSA_ILi256EEENSA_ILi16EEENSA_ILi64EEEEEENS_6half_tENS5_IJlSC_lEEESK_SL_NS4_8TiledMMAINS4_8MMA_AtomIJNS4_4SM904GMMA25MMA_64x16x16_F32F16F16_SSILNSP_5MajorE0ELSR_0ELNSP_7ScaleInE1ELSS_1EEEEEENS4_6LayoutISD_NS5_IJSC_NSA_ILi0EEESW_EEEEENS5_IJNS4_10UnderscoreESZ_SZ_EEEEENS4_13SM90_TMA_LOADENS4_14ComposedLayoutINS4_7SwizzleILi3ELi4ELi3EEENS4_18smem_ptr_flag_bitsILi16EEENSV_INS5_IJNSA_ILi8EEESI_EEENS5_IJSI_SC_EEEEEEEvNS4_8identityENS4_23SM90_TMA_LOAD_MULTICASTES1C_vS1D_EENS_8epilogue10collective6detail29Sm90TmaWarpSpecializedAdapterINS1H_15DefaultEpilogueISK_SL_SL_NS1G_6thread17LinearCombinationISK_Li1EffLNS1L_9ScaleType4KindE0ELNS_15FloatRoundStyleE2ESK_EENS1_15EpilogueDefaultEEEEEvvEEEEvNT_6ParamsE)
        .other          _ZN7cutlass13device_kernelINS_4gemm6kernel13GemmUniversalIN4cute5tupleIJiiiiEEENS1_10collective13CollectiveMmaINS1_34MainloopSm90TmaGmmaWarpSpecializedILi6ENS5_IJNS4_1CILi2EEENSA_ILi1EEESC_EEENS1_35KernelTmaWarpSpecializedCooperativeEEENS5_IJNSA_ILi256EEENSA_ILi16EEENSA_ILi64EEEEEENS_6half_tENS5_IJlSC_lEEESK_SL_NS4_8TiledMMAINS4_8MMA_AtomIJNS4_4SM904GMMA25MMA_64x16x16_F32F16F16_SSILNSP_5MajorE0ELSR_0ELNSP_7ScaleInE1ELSS_1EEEEEENS4_6LayoutISD_NS5_IJSC_NSA_ILi0EEESW_EEEEENS5_IJNS4_10UnderscoreESZ_SZ_EEEEENS4_13SM90_TMA_LOADENS4_14ComposedLayoutINS4_7SwizzleILi3ELi4ELi3EEENS4_18smem_ptr_flag_bitsILi16EEENSV_INS5_IJNSA_ILi8EEESI_EEENS5_IJSI_SC_EEEEEEEvNS4_8identityENS4_23SM90_TMA_LOAD_MULTICASTES1C_vS1D_EENS_8epilogue10collective6detail29Sm90TmaWarpSpecializedAdapterINS1H_15DefaultEpilogueISK_SL_SL_NS1G_6thread17LinearCombinationISK_Li1EffLNS1L_9ScaleType4KindE0ELNS_15FloatRoundStyleE2ESK_EENS1_15EpilogueDefaultEEEEEvvEEEEvNT_6ParamsE,@"STO_CUDA_ENTRY STV_DEFAULT"
_ZN7cutlass13device_kernelINS_4gemm6kernel13GemmUniversalIN4cute5tupleIJiiiiEEENS1_10collective13CollectiveMmaINS1_34MainloopSm90TmaGmmaWarpSpecializedILi6ENS5_IJNS4_1CILi2EEENSA_ILi1EEESC_EEENS1_35KernelTmaWarpSpecializedCooperativeEEENS5_IJNSA_ILi256EEENSA_ILi16EEENSA_ILi64EEEEEENS_6half_tENS5_IJlSC_lEEESK_SL_NS4_8TiledMMAINS4_8MMA_AtomIJNS4_4SM904GMMA25MMA_64x16x16_F32F16F16_SSILNSP_5MajorE0ELSR_0ELNSP_7ScaleInE1ELSS_1EEEEEENS4_6LayoutISD_NS5_IJSC_NSA_ILi0EEESW_EEEEENS5_IJNS4_10UnderscoreESZ_SZ_EEEEENS4_13SM90_TMA_LOADENS4_14ComposedLayoutINS4_7SwizzleILi3ELi4ELi3EEENS4_18smem_ptr_flag_bitsILi16EEENSV_INS5_IJNSA_ILi8EEESI_EEENS5_IJSI_SC_EEEEEEEvNS4_8identityENS4_23SM90_TMA_LOAD_MULTICASTES1C_vS1D_EENS_8epilogue10collective6detail29Sm90TmaWarpSpecializedAdapterINS1H_15DefaultEpilogueISK_SL_SL_NS1G_6thread17LinearCombinationISK_Li1EffLNS1L_9ScaleType4KindE0ELNS_15FloatRoundStyleE2ESK_EENS1_15EpilogueDefaultEEEEEvvEEEEvNT_6ParamsE:
[----:B------:R-:W0:Y:S01]  /*0000*/  LDC R1, c[0x0][0x28] ;  /* 0x00000a00ff017b82 */ /* 0x000e220000000800 */
[----:B------:R-:W1:Y:S01]  /*0010*/  S2R R18, SR_TID.X ;  /* 0x0000000000127919 */ /* 0x000e620000002100 */
[----:B------:R-:W-:Y:S01]  /*0020*/  ELECT P0, URZ, PT ;  /* 0x00000000003f782f */ /* 0x000fe20003800000 */
[----:B------:R-:W-:Y:S01]  /*0030*/  BSSY B0, `(.L_x_0) ;  /* 0x000000f000007945 */ /* 0x000fe20003800000 */
[--C-:B-1----:R-:W-:Y:S02]  /*0040*/  SHF.R.U32.HI R0, RZ, 0x5, R18.reuse ;  /* 0x00000005ff007819 */ /* 0x102fe40000011612 */
[----:B------:R-:W-:-:S03]  /*0050*/  SHF.R.U32.HI R3, RZ, 0x7, R18 ;  /* 0x00000007ff037819 */ /* 0x000fc60000011612 */
[----:B------:R-:W1:Y:S04]  /*0060*/  SHFL.IDX PT, R2, R0, RZ, 0x1f ;  /* 0x00001fff00027589 */ /* 0x000e6800000e0000 */
[----:B------:R2:W3:Y:S01]  /*0070*/  SHFL.IDX PT, R5, R3, RZ, 0x1f ;  /* 0x00001fff03057589 */ /* 0x0004e200000e0000 */
[----:B-1----:R-:W-:-:S13]  /*0080*/  ISETP.NE.OR P0, PT, R2, RZ, !P0 ;  /* 0x000000ff0200720c */ /* 0x002fda0004705670 */
[----:B0-23--:R-:W-:Y:S05]  /*0090*/  @P0 BRA `(.L_x_1) ;  /* 0x0000000000200947 */ /* 0x00dfea0003800000 */
[----:B------:R-:W-:Y:S02]  /*00a0*/  ULDC.64 UR4, c[0x0][0x198] ;  /* 0x0000660000047ab9 */ /* 0x000fe40000000a00 */
[----:B------:R-:W-:Y:S02]  /*00b0*/  UIADD3 UR6, UP0, UR4, 0xf0, URZ ;  /* 0x000000f004067890 */ /* 0x000fe4000ff1e03f */
[----:B------:R-:W-:Y:S02]  /*00c0*/  UIADD3 UR4, UP1, UR4, 0x1f0, URZ ;  /* 0x000001f004047890 */ /* 0x000fe4000ff3e03f */
[----:B------:R-:W-:Y:S02]  /*00d0*/  UIADD3.X UR7, URZ, UR5, URZ, UP0, !UPT ;  /* 0x000000053f077290 */ /* 0x000fe400087fe43f */
[----:B------:R-:W-:-:S07]  /*00e0*/  UIADD3.X UR5, URZ, UR5, URZ, UP1, !UPT ;  /* 0x000000053f057290 */ /* 0x000fce0008ffe43f */
[----:B------:R0:W-:Y:S02]  /*00f0*/  UTMACCTL.PF [UR6] ;  /* 0x00000000060079b9 */ /* 0x0001e40008040000 */
[----:B------:R0:W-:Y:S02]  /*0100*/  UTMACCTL.PF [UR4] ;  /* 0x00000000040079b9 */ /* 0x0001e40008040000 */
[----:B0-----:R-:W-:Y:S01]  /*0110*/  NOP ;  /* 0x0000000000007918 */ /* 0x001fe20000000000 */
.L_x_1:
[----:B------:R-:W-:Y:S05]  /*0120*/  BSYNC B0 ;  /* 0x0000000000007941 */ /* 0x000fea0003800000 */
.L_x_0:
[----:B------:R-:W0:Y:S02]  /*0130*/  SHFL.IDX PT, R3, R0, RZ, 0x1f ;  /* 0x00001fff00037589 */ /* 0x000e2400000e0000 */
[----:B0-----:R-:W-:-:S13]  /*0140*/  ISETP.NE.AND P0, PT, R3, RZ, PT ;  /* 0x000000ff0300720c */ /* 0x001fda0003f05270 */
[----:B------:R-:W-:Y:S05]  /*0150*/  @P0 BRA `(.L_x_2) ;  /* 0x0000000000680947 */ /* 0x000fea0003800000 */
[----:B------:R-:W0:Y:S01]  /*0160*/  S2UR UR8, SR_CgaCtaId ;  /* 0x00000000000879c3 */ /* 0x000e220000008800 */
[----:B------:R-:W-:Y:S01]  /*0170*/  UMOV UR4, 0x400 ;  /* 0x0000040000047882 */ /* 0x000fe20000000000 */
[----:B------:R-:W-:Y:S01]  /*0180*/  UMOV UR5, 0x1 ;  /* 0x0000000100057882 */ /* 0x000fe20000000000 */
[----:B------:R-:W-:Y:S01]  /*0190*/  UMOV UR6, 0x4 ;  /* 0x0000000400067882 */ /* 0x000fe20000000000 */
[----:B------:R-:W-:Y:S01]  /*01a0*/  ELECT P0, URZ, PT ;  /* 0x00000000003f782f */ /* 0x000fe20003800000 */
[----:B------:R-:W-:-:S04]  /*01b0*/  UIADD3 UR6, -UR6, 0x100000, URZ ;  /* 0x0010000006067890 */ /* 0x000fc8000fffe13f */
[----:B------:R-:W-:Y:S02]  /*01c0*/  USHF.L.U32 UR7, UR6, 0xb, URZ ;  /* 0x0000000b06077899 */ /* 0x000fe4000800063f */
[----:B------:R-:W-:Y:S02]  /*01d0*/  USHF.L.U32 UR6, UR6, 0x1, URZ ;  /* 0x0000000106067899 */ /* 0x000fe4000800063f */
[----:B0-----:R-:W-:Y:S02]  /*01e0*/  ULEA UR8, UR8, UR4, 0x18 ;  /* 0x0000000408087291 */ /* 0x001fe4000f8ec03f */
[----:B------:R-:W-:-:S04]  /*01f0*/  UIADD3 UR4, -UR5, 0x100000, URZ ;  /* 0x0010000005047890 */ /* 0x000fc8000fffe13f */
[----:B------:R-:W-:Y:S02]  /*0200*/  USHF.L.U32 UR5, UR4, 0xb, URZ ;  /* 0x0000000b04057899 */ /* 0x000fe4000800063f */
[----:B------:R-:W-:Y:S01]  /*0210*/  USHF.L.U32 UR4, UR4, 0x1, URZ ;  /* 0x0000000104047899 */ /* 0x000fe2000800063f */
[----:B------:R-:W0:Y:S11]  /*0220*/  FENCE.VIEW.ASYNC.S ;  /* 0x00000000000073c6 */ /* 0x000e360000000000 */
[----:B0-----:R0:W1:Y:S01]  /*0230*/  SYNCS.EXCH.64 URZ, [UR8], UR4 ;  /* 0x00000004083f75b2 */ /* 0x0010620008000100 */
[----:B------:R0:W2:Y:S01]  /*0240*/  SYNCS.EXCH.64 URZ, [UR8+0x30], UR6 ;  /* 0x00003006083f75b2 */ /* 0x0000a20008000100 */
[----:B------:R0:W3:Y:S01]  /*0250*/  SYNCS.EXCH.64 URZ, [UR8+0x8], UR4 ;  /* 0x00000804083f75b2 */ /* 0x0000e20008000100 */
[----:B------:R0:W4:Y:S01]  /*0260*/  SYNCS.EXCH.64 URZ, [UR8+0x38], UR6 ;  /* 0x00003806083f75b2 */ /* 0x0001220008000100 */
[----:B------:R0:W0:Y:S01]  /*0270*/  SYNCS.EXCH.64 URZ, [UR8+0x10], UR4 ;  /* 0x00001004083f75b2 */ /* 0x0000220008000100 */
[----:B------:R0:W0:Y:S01]  /*0280*/  SYNCS.EXCH.64 URZ, [UR8+0x40], UR6 ;  /* 0x00004006083f75b2 */ /* 0x0000220008000100 */
[----:B------:R0:W0:Y:S01]  /*0290*/  SYNCS.EXCH.64 URZ, [UR8+0x18], UR4 ;  /* 0x00001804083f75b2 */ /* 0x0000220008000100 */
[----:B------:R0:W0:Y:S01]  /*02a0*/  SYNCS.EXCH.64 URZ, [UR8+0x48], UR6 ;  /* 0x00004806083f75b2 */ /* 0x0000220008000100 */
[----:B------:R0:W0:Y:S01]  /*02b0*/  SYNCS.EXCH.64 URZ, [UR8+0x20], UR4 ;  /* 0x00002004083f75b2 */ /* 0x0000220008000100 */
[----:B------:R0:W0:Y:S01]  /*02c0*/  SYNCS.EXCH.64 URZ, [UR8+0x50], UR6 ;  /* 0x00005006083f75b2 */ /* 0x0000220008000100 */
[----:B------:R0:W0:Y:S01]  /*02d0*/  SYNCS.EXCH.64 URZ, [UR8+0x28], UR4 ;  /* 0x00002804083f75b2 */ /* 0x0000220008000100 */
[----:B------:R0:W0:Y:S01]  /*02e0*/  SYNCS.EXCH.64 URZ, [UR8+0x58], UR6 ;  /* 0x00005806083f75b2 */ /* 0x0000220008000100 */
[----:B------:R-:W-:Y:S01]  /*02f0*/  NOP ;  /* 0x0000000000007918 */ /* 0x000fe20000000000 */
.L_x_2:
[----:B------:R-:W-:Y:S01]  /*0300*/  SHF.R.S32.HI R7, RZ, 0x1f, R18 ;  /* 0x0000001fff077819 */ /* 0x000fe20000011412 */
[----:B------:R-:W5:Y:S01]  /*0310*/  SHFL.IDX PT, R0, R0, RZ, 0x1f ;  /* 0x00001fff00007589 */ /* 0x000f6200000e0000 */
[----:B0-----:R-:W0:Y:S01]  /*0320*/  S2UR UR8, SR_CTAID.X ;  /* 0x00000000000879c3 */ /* 0x001e220000002500 */
[----:B------:R-:W-:Y:S02]  /*0330*/  ELECT P0, URZ, PT ;  /* 0x00000000003f782f */ /* 0x000fe40003800000 */
[----:B------:R-:W-:Y:S01]  /*0340*/  LEA.HI R7, R7, R18, RZ, 0x7 ;  /* 0x0000001207077211 */ /* 0x000fe200078f38ff */
[----:B------:R-:W1:Y:S01]  /*0350*/  S2R R4, SR_CTAID.Y ;  /* 0x0000000000047919 */ /* 0x000e620000002600 */
[----:B------:R-:W-:Y:S01]  /*0360*/  SHF.R.S32.HI R8, RZ, 0x1f, R3 ;  /* 0x0000001fff087819 */ /* 0x000fe20000011403 */
[----:B------:R-:W-:Y:S01]  /*0370*/  ULDC UR4, c[0x0][0x150] ;  /* 0x0000540000047ab9 */ /* 0x000fe20000000800 */
[----:B------:R-:W-:Y:S01]  /*0380*/  LOP3.LUT R7, R7, 0xffffff80, RZ, 0xc0, !PT ;  /* 0xffffff8007077812 */ /* 0x000fe200078ec0ff */
[----:B------:R-:W-:Y:S01]  /*0390*/  NOP ;  /* 0x0000000000007918 */ /* 0x000fe20000000000 */
[----:B------:R-:W-:Y:S01]  /*03a0*/  LEA.HI R8, R8, R3, RZ, 0x2 ;  /* 0x0000000308087211 */ /* 0x000fe200078f10ff */
[----:B------:R-:W2:Y:S01]  /*03b0*/  LDC R10, c[0x0][0x144] ;  /* 0x00005100ff0a7b82 */ /* 0x000ea20000000800 */
[----:B------:R-:W-:Y:S01]  /*03c0*/  NOP ;  /* 0x0000000000007918 */ /* 0x000fe20000000000 */
[----:B------:R-:W-:Y:S01]  /*03d0*/  IMAD.IADD R6, R18, 0x1, -R7 ;  /* 0x0000000112067824 */ /* 0x000fe200078e0a07 */
[----:B------:R-:W-:Y:S01]  /*03e0*/  LOP3.LUT R8, R8, 0x3ffffffc, RZ, 0xc0, !PT ;  /* 0x3ffffffc08087812 */ /* 0x000fe200078ec0ff */
[----:B------:R-:W-:Y:S01]  /*03f0*/  IMAD.MOV.U32 R22, RZ, RZ, 0x1 ;  /* 0x00000001ff167424 */ /* 0x000fe200078e00ff */
[----:B------:R-:W-:-:S02]  /*0400*/  ISETP.NE.AND P3, PT, R5, RZ, PT ;  /* 0x000000ff0500720c */ /* 0x000fc40003f65270 */
[----:B------:R-:W-:Y:S01]  /*0410*/  SHF.R.S32.HI R7, RZ, 0x1f, R6 ;  /* 0x0000001fff077819 */ /* 0x000fe20000011406 */
[----:B------:R-:W-:Y:S01]  /*0420*/  IMAD.IADD R8, R3, 0x1, -R8 ;  /* 0x0000000103087824 */ /* 0x000fe200078e0a08 */
[----:B------:R-:W3:Y:S02]  /*0430*/  LDC R13, c[0x0][0x140] ;  /* 0x00005000ff0d7b82 */ /* 0x000ee40000000800 */
[----:B------:R-:W-:Y:S02]  /*0440*/  LEA.HI R7, R7, R6, RZ, 0x3 ;  /* 0x0000000607077211 */ /* 0x000fe400078f18ff */
[----:B-----5:R-:W-:Y:S02]  /*0450*/  ISETP.NE.OR P0, PT, R0, RZ, !P0 ;  /* 0x000000ff0000720c */ /* 0x020fe40004705670 */
[--C-:B------:R-:W-:Y:S02]  /*0460*/  SHF.R.S32.HI R0, RZ, 0x3, R7.reuse ;  /* 0x00000003ff007819 */ /* 0x100fe40000011407 */
[----:B------:R-:W-:-:S02]  /*0470*/  SHF.R.S32.HI R7, RZ, 0x1f, R7 ;  /* 0x0000001fff077819 */ /* 0x000fc40000011407 */
[----:B0-----:R-:W-:Y:S02]  /*0480*/  I2FP.F32.U32 R9, UR8 ;  /* 0x0000000800097c45 */ /* 0x001fe40008201000 */
[----:B------:R-:W-:-:S03]  /*0490*/  LEA.HI R7, R7, R0, RZ, 0x2 ;  /* 0x0000000007077211 */ /* 0x000fc600078f10ff */
[----:B------:R-:W-:Y:S01]  /*04a0*/  FMUL R9, R9, UR4 ;  /* 0x0000000409097c20 */ /* 0x000fe20008400000 */
[----:B------:R-:W-:Y:S01]  /*04b0*/  LOP3.LUT R7, R7, 0xfffffffc, RZ, 0xc0, !PT ;  /* 0xfffffffc07077812 */ /* 0x000fe200078ec0ff */
[----:B------:R-:W-:Y:S01]  /*04c0*/  VOTEU.ALL UP0, P0 ;  /* 0x00000000003f7886 */ /* 0x000fe20000000000 */
[----:B-1----:R-:W-:Y:S01]  /*04d0*/  I2FP.F32.U32 R3, R4 ;  /* 0x0000000400037245 */ /* 0x002fe20000201000 */
[----:B------:R-:W-:Y:S01]  /*04e0*/  ULDC UR4, c[0x0][0x154] ;  /* 0x0000550000047ab9 */ /* 0x000fe20000000800 */
[----:B------:R-:W-:Y:S01]  /*04f0*/  VOTEU.ALL UP1, P0 ;  /* 0x00000000003f7886 */ /* 0x000fe20000020000 */
[----:B------:R-:W0:Y:S01]  /*0500*/  F2I.U32.TRUNC.NTZ R9, R9 ;  /* 0x0000000900097305 */ /* 0x000e22000020f000 */
[----:B------:R-:W-:Y:S01]  /*0510*/  IMAD.IADD R7, R0, 0x1, -R7 ;  /* 0x0000000100077824 */ /* 0x000fe200078e0a07 */
[----:B------:R-:W1:Y:S01]  /*0520*/  @!UP0 S2UR UR7, SR_CgaCtaId ;  /* 0x00000000000789c3 */ /* 0x000e620000008800 */
[----:B------:R-:W-:Y:S01]  /*0530*/  FMUL R12, R3, UR4 ;  /* 0x00000004030c7c20 */ /* 0x000fe20008400000 */
[----:B------:R-:W-:Y:S01]  /*0540*/  UMOV UR4, 0x20 ;  /* 0x0000002000047882 */ /* 0x000fe20000000000 */
[----:B------:R-:W-:Y:S01]  /*0550*/  IMAD R8, R8, 0x4, R7 ;  /* 0x0000000408087824 */ /* 0x000fe200078e0207 */
[----:B------:R-:W-:Y:S01]  /*0560*/  @!UP0 UMOV UR6, 0x400 ;  /* 0x0000040000068882 */ /* 0x000fe20000000000 */
[----:B------:R-:W-:-:S04]  /*0570*/  @!UP0 UIADD3 UR4, -UR4, 0x100000, URZ ;  /* 0x0010000004048890 */ /* 0x000fc8000fffe13f */
[----:B------:R-:W-:Y:S02]  /*0580*/  @!UP0 USHF.L.U32 UR5, UR4, 0xb, URZ ;  /* 0x0000000b04058899 */ /* 0x000fe4000800063f */
[----:B------:R-:W-:Y:S01]  /*0590*/  @!UP0 USHF.L.U32 UR4, UR4, 0x1, URZ ;  /* 0x0000000104048899 */ /* 0x000fe2000800063f */
[----:B---3--:R-:W-:Y:S01]  /*05a0*/  ISETP.EQ.U32.AND P2, PT, R13, 0x1, PT ;  /* 0x000000010d00780c */ /* 0x008fe20003f42070 */
[----:B------:R-:W3:Y:S01]  /*05b0*/  F2I.U32.TRUNC.NTZ R12, R12 ;  /* 0x0000000c000c7305 */ /* 0x000ee2000020f000 */
[C---:B------:R-:W-:Y:S01]  /*05c0*/  LEA.HI R0, R8.reuse, R8, RZ, 0x1 ;  /* 0x0000000808007211 */ /* 0x040fe200078f08ff */
[----:B------:R-:W5:Y:S01]  /*05d0*/  LDC R7, c[0x0][0x148] ;  /* 0x00005200ff077b82 */ /* 0x000f620000000800 */
[----:B------:R-:W-:Y:S02]  /*05e0*/  IMAD.SHL.U32 R23, R8, 0x4, RZ ;  /* 0x0000000408177824 */ /* 0x000fe400078e00ff */
[----:B------:R-:W-:Y:S01]  /*05f0*/  LOP3.LUT R11, R0, 0xfffffffe, RZ, 0xc0, !PT ;  /* 0xfffffffe000b7812 */ /* 0x000fe200078ec0ff */
[----:B0-----:R-:W-:Y:S01]  /*0600*/  IMAD.MOV R15, RZ, RZ, -R9 ;  /* 0x000000ffff0f7224 */ /* 0x001fe200078e0a09 */
[----:B------:R-:W-:-:S02]  /*0610*/  SHF.R.S32.HI R9, RZ, 0x1f, R2 ;  /* 0x0000001fff097819 */ /* 0x000fc40000011402 */
[----:B------:R-:W-:Y:S01]  /*0620*/  LOP3.LUT R23, R8, 0xc, R23, 0x78, !PT ;  /* 0x0000000c08177812 */ /* 0x000fe200078e7817 */
[----:B--2---:R-:W-:Y:S01]  /*0630*/  IMAD R3, R10, R15, UR8 ;  /* 0x000000080a037e24 */ /* 0x004fe2000f8e020f */
[----:B------:R-:W-:Y:S01]  /*0640*/  LEA.HI R9, R9, R2, RZ, 0x2 ;  /* 0x0000000209097211 */ /* 0x000fe200078f10ff */
[----:B------:R-:W-:-:S03]  /*0650*/  IMAD.IADD R0, R8, 0x1, -R11 ;  /* 0x0000000108007824 */ /* 0x000fc600078e0a0b */
[----:B------:R-:W-:Y:S01]  /*0660*/  LOP3.LUT R9, R9, 0xfffffffc, RZ, 0xc0, !PT ;  /* 0xfffffffc09097812 */ /* 0x000fe200078ec0ff */
[----:B---3--:R-:W-:Y:S01]  /*0670*/  IMAD.MOV R20, RZ, RZ, -R12 ;  /* 0x000000ffff147224 */ /* 0x008fe200078e0a0c */
[----:B------:R-:W-:Y:S01]  /*0680*/  ISETP.NE.AND P4, PT, R0, R3, PT ;  /* 0x000000030000720c */ /* 0x000fe20003f85270 */
[----:B-1----:R-:W-:Y:S02]  /*0690*/  @!UP0 ULEA UR6, UR7, UR6, 0x18 ;  /* 0x0000000607068291 */ /* 0x002fe4000f8ec03f */
[----:B------:R-:W-:Y:S01]  /*06a0*/  IMAD.IADD R0, R2, 0x1, -R9 ;  /* 0x0000000102007824 */ /* 0x000fe200078e0a09 */
[----:B------:R-:W-:Y:S01]  /*06b0*/  VOTEU.ALL UP0, P0 ;  /* 0x00000000003f7886 */ /* 0x000fe20000000000 */
[----:B------:R-:W-:Y:S01]  /*06c0*/  LOP3.LUT P0, RZ, R6, 0x7, RZ, 0xc0, !PT ;  /* 0x0000000706ff7812 */ /* 0x000fe2000780c0ff */
[----:B------:R-:W-:Y:S02]  /*06d0*/  VIADD R6, R5, 0xffffffff ;  /* 0xffffffff05067836 */ /* 0x000fe40000000000 */
[----:B------:R-:W-:Y:S01]  /*06e0*/  ISETP.NE.AND P1, PT, R0, 0x3, PT ;  /* 0x000000030000780c */ /* 0x000fe20003f25270 */
[----:B-----5:R-:W-:Y:S01]  /*06f0*/  IMAD R9, R7, R20, R4 ;  /* 0x0000001407097224 */ /* 0x020fe200078e0204 */
[----:B------:R-:W-:-:S02]  /*0700*/  ISETP.LT.U32.AND P0, PT, R23, 0x2, !P0 ;  /* 0x000000021700780c */ /* 0x000fc40004701070 */
[----:B------:R-:W-:Y:S01]  /*0710*/  ISETP.EQ.OR P1, PT, R0, RZ, !P1 ;  /* 0x000000ff0000720c */ /* 0x000fe20004f22670 */
[----:B------:R-:W0:Y:S02]  /*0720*/  FENCE.VIEW.ASYNC.S ;  /* 0x00000000000073c6 */ /* 0x000e240000000000 */
[----:B0-----:R0:W1:Y:S01]  /*0730*/  @!UP0 SYNCS.EXCH.64 URZ, [UR6+0x70], UR4 ;  /* 0x00007004063f85b2 */ /* 0x0010620008000100 */
[----:B------:R-:W-:Y:S02]  /*0740*/  @P4 LEA.HI R2, R23, R23, RZ, 0x1 ;  /* 0x0000001717024211 */ /* 0x000fe400078f08ff */
[----:B------:R-:W-:Y:S02]  /*0750*/  ISETP.EQ.AND P1, PT, R5, RZ, P1 ;  /* 0x000000ff0500720c */ /* 0x000fe40000f22270 */
[----:B------:R-:W-:Y:S02]  /*0760*/  @P4 SHF.R.S32.HI R2, RZ, 0x1, R2 ;  /* 0x00000001ff024819 */ /* 0x000fe40000011402 */
[----:B------:R-:W-:-:S02]  /*0770*/  ISETP.GE.U32.AND P6, PT, R6, 0x2, PT ;  /* 0x000000020600780c */ /* 0x000fc40003fc6070 */
[----:B------:R-:W-:Y:S02]  /*0780*/  @P4 ISETP.NE.AND P5, PT, R2, R9, PT ;  /* 0x000000090200420c */ /* 0x000fe40003fa5270 */
[----:B------:R-:W-:Y:S02]  /*0790*/  SEL R9, RZ, 0x1, !P0 ;  /* 0x00000001ff097807 */ /* 0x000fe40004000000 */
[----:B------:R-:W-:Y:S02]  /*07a0*/  @P4 SEL R22, RZ, 0x1, P5 ;  /* 0x00000001ff164807 */ /* 0x000fe40002800000 */
[----:B------:R-:W-:Y:S01]  /*07b0*/  SEL R19, RZ, 0x1, !P1 ;  /* 0x00000001ff137807 */ /* 0x000fe20004800000 */
[----:B------:R0:W2:Y:S01]  /*07c0*/  @!UP1 SYNCS.EXCH.64 URZ, [UR6+0x78], UR4 ;  /* 0x00007804063f95b2 */ /* 0x0000a20008000100 */
[----:B------:R-:W-:Y:S01]  /*07d0*/  LOP3.LUT R22, R22, R9, RZ, 0xc0, !PT ;  /* 0x0000000916167212 */ /* 0x000fe200078ec0ff */
[----:B------:R-:W-:Y:S01]  /*07e0*/  NOP ;  /* 0x0000000000007918 */ /* 0x000fe20000000000 */
[----:B------:R-:W-:Y:S01]  /*07f0*/  SEL R19, R19, 0x2, P6 ;  /* 0x0000000213137807 */ /* 0x000fe20003000000 */
[----:B------:R-:W-:Y:S06]  /*0800*/  @!P2 BRA `(.L_x_3) ;  /* 0x000000000008a947 */ /* 0x000fec0003800000 */
[----:B-12-4-:R-:W-:Y:S01]  /*0810*/  UCGABAR_ARV ;  /* 0x00000000000079c7 */ /* 0x016fe20008000000 */
[----:B------:R-:W-:Y:S05]  /*0820*/  BRA `(.L_x_4) ;  /* 0x0000000000047947 */ /* 0x000fea0003800000 */
.L_x_3:
[----:B-12-4-:R-:W-:Y:S01]  /*0830*/  NOP ;  /* 0x0000000000007918 */ /* 0x016fe20000000000 */
.L_x_4:
[----:B------:R-:W1:Y:S01]  /*0840*/  LDC R16, c[0x0][0x65c] ;  /* 0x00019700ff107b82 */ /* 0x000e620000000800 */
[----:B------:R-:W-:Y:S02]  /*0850*/  IMAD.U32 R8, RZ, RZ, UR8 ;  /* 0x00000008ff087e24 */ /* 0x000fe4000f8e00ff */
[----:B------:R-:W-:Y:S01]  /*0860*/  IMAD.MOV.U32 R9, RZ, RZ, RZ ;  /* 0x000000ffff097224 */ /* 0x000fe200078e00ff */
[----:B-1----:R-:W-:-:S04]  /*0870*/  ISETP.NE.AND P1, PT, R16, 0x1, PT ;  /* 0x000000011000780c */ /* 0x002fc80003f25270 */
[----:B------:R-:W-:-:S09]  /*0880*/  P2R R2, PR, RZ, 0x2 ;  /* 0x00000002ff027803 */ /* 0x000fd20000000000 */
[----:B------:R-:W1:Y:S01]  /*0890*/  @P1 LDC R11, c[0x0][0x10] ;  /* 0x00000400ff0b1b82 */ /* 0x000e620000000800 */
[----:B------:R-:W-:Y:S02]  /*08a0*/  @P1 IMAD.MOV.U32 R5, RZ, RZ, RZ ;  /* 0x000000ffff051224 */ /* 0x000fe400078e00ff */
[----:B------:R-:W-:-:S05]  /*08b0*/  @P1 IMAD.MOV.U32 R17, RZ, RZ, RZ ;  /* 0x000000ffff111224 */ /* 0x000fca00078e00ff */
[----:B------:R-:W2:Y:S01]  /*08c0*/  @!P1 LDC R13, c[0x0][0xc] ;  /* 0x00000300ff0d9b82 */ /* 0x000ea20000000800 */
[----:B-1----:R-:W-:-:S04]  /*08d0*/  @P1 IMAD.WIDE.U32 R10, R11, UR8, R4 ;  /* 0x000000080b0a1c25 */ /* 0x002fc8000f8e0004 */
[----:B------:R-:W-:Y:S02]  /*08e0*/  @P1 IMAD.MOV.U32 R2, RZ, RZ, R10 ;  /* 0x000000ffff021224 */ /* 0x000fe400078e000a */
[----:B------:R-:W-:Y:S02]  /*08f0*/  @P1 IMAD.IADD R17, R11, 0x1, R17 ;  /* 0x000000010b111824 */ /* 0x000fe400078e0211 */
[----:B--2---:R-:W-:-:S04]  /*0900*/  @!P1 IMAD.WIDE.U32 R8, R4, R13, R8 ;  /* 0x0000000d04089225 */ /* 0x004fc800078e0008 */
[----:B------:R-:W-:Y:S02]  /*0910*/  @!P1 IMAD.MOV.U32 R2, RZ, RZ, R8 ;  /* 0x000000ffff029224 */ /* 0x000fe400078e0008 */
[----:B------:R-:W-:Y:S01]  /*0920*/  @!P1 IMAD.MOV.U32 R17, RZ, RZ, R9 ;  /* 0x000000ffff119224 */ /* 0x000fe200078e0009 */
[----:B------:R-:W-:Y:S06]  /*0930*/  @!P2 BRA `(.L_x_5) ;  /* 0x00000000000ca947 */ /* 0x000fec0003800000 */
[----:B------:R-:W-:Y:S01]  /*0940*/  UCGABAR_WAIT ;  /* 0x0000000000007dc7 */ /* 0x000fe20008000000 */
[----:B------:R-:W-:Y:S01]  /*0950*/  CCTL.IVALL ;  /* 0x00000000ff00798f */ /* 0x000fe20002000000 */
[----:B------:R-:W-:Y:S05]  /*0960*/  BRA `(.L_x_6) ;  /* 0x0000000000047947 */ /* 0x000fea0003800000 */
.L_x_5:
[----:B------:R-:W-:Y:S06]  /*0970*/  BAR.SYNC.DEFER_BLOCKING 0x0 ;  /* 0x0000000000007b1d */ /* 0x000fec0000010000 */
.L_x_6:
[----:B------:R-:W-:Y:S05]  /*0980*/  @!P3 BRA `(.L_x_7) ;  /* 0x0000003400acb947 */ /* 0x000fea0003800000 */
[----:B------:R-:W-:-:S13]  /*0990*/  ISETP.GT.U32.AND P0, PT, R6, 0x1, PT ;  /* 0x000000010600780c */ /* 0x000fda0003f04070 */
[----:B0-----:R-:W-:Y:S05]  /*09a0*/  @P0 EXIT ;  /* 0x000000000000094d */ /* 0x001fea0003800000 */
[----:B------:R-:W-:Y:S01]  /*09b0*/  ULDC.64 UR4, c[0x0][0x650] ;  /* 0x0001940000047ab9 */ /* 0x000fe20000000a00 */
[----:B------:R-:W-:Y:S01]  /*09c0*/  PRMT R0, RZ, 0x7610, R0 ;  /* 0x00007610ff007816 */ /* 0x000fe20000000000 */
[----:B------:R-:W-:Y:S01]  /*09d0*/  IMAD.MOV.U32 R44, RZ, RZ, -0x1 ;  /* 0xffffffffff2c7424 */ /* 0x000fe200078e00ff */
[----:B------:R-:W-:Y:S01]  /*09e0*/  ISETP.GE.U32.AND P0, PT, R2, UR4, PT ;  /* 0x0000000402007c0c */ /* 0x000fe2000bf06070 */
[----:B------:R-:W-:Y:S02]  /*09f0*/  IMAD.MOV.U32 R45, RZ, RZ, -0x1 ;  /* 0xffffffffff2d7424 */ /* 0x000fe400078e00ff */
[----:B------:R-:W-:Y:S01]  /*0a00*/  IMAD.MOV.U32 R41, RZ, RZ, -0x1 ;  /* 0xffffffffff297424 */ /* 0x000fe200078e00ff */
[----:B------:R-:W-:-:S13]  /*0a10*/  ISETP.GE.U32.AND.EX P0, PT, R17, UR5, PT, P0 ;  /* 0x0000000511007c0c */ /* 0x000fda000bf06100 */
[----:B------:R-:W-:Y:S05]  /*0a20*/  @P0 BRA `(.L_x_8) ;  /* 0x0000000400300947 */ /* 0x000fea0003800000 */
[----:B------:R-:W0:Y:S01]  /*0a30*/  LDC.64 R24, c[0x0][0x628] ;  /* 0x00018a00ff187b82 */ /* 0x000e220000000a00 */
[----:B------:R-:W-:Y:S02]  /*0a40*/  IMAD.MOV.U32 R8, RZ, RZ, R2 ;  /* 0x000000ffff087224 */ /* 0x000fe400078e0002 */
[----:B------:R-:W-:-:S05]  /*0a50*/  IMAD.MOV.U32 R9, RZ, RZ, R17 ;  /* 0x000000ffff097224 */ /* 0x000fca00078e0011 */
[----:B------:R-:W1:Y:S08]  /*0a60*/  LDC R0, c[0x0][0x630] ;  /* 0x00018c00ff007b82 */ /* 0x000e700000000800 */
[----:B------:R-:W2:Y:S01]  /*0a70*/  LDC.64 R26, c[0x0][0x620] ;  /* 0x00018800ff1a7b82 */ /* 0x000ea20000000a00 */
[----:B0-----:R-:W-:-:S04]  /*0a80*/  ISETP.NE.U32.AND P0, PT, R24, RZ, PT ;  /* 0x000000ff1800720c */ /* 0x001fc80003f05070 */
[----:B------:R-:W-:-:S13]  /*0a90*/  ISETP.NE.AND.EX P0, PT, R25, RZ, PT, P0 ;  /* 0x000000ff1900720c */ /* 0x000fda0003f05300 */
[----:B-12---:R-:W-:Y:S05]  /*0aa0*/  @!P0 BRA `(.L_x_9) ;  /* 0x0000000000288947 */ /* 0x006fea0003800000 */
[----:B------:R-:W0:Y:S02]  /*0ab0*/  LDC R13, c[0x0][0x634] ;  /* 0x00018d00ff0d7b82 */ /* 0x000e240000000800 */
[----:B0-----:R-:W-:-:S05]  /*0ac0*/  IADD3 R13, P0, R2, R13, RZ ;  /* 0x0000000d020d7210 */ /* 0x001fca0007f1e0ff */
[----:B------:R-:W-:-:S04]  /*0ad0*/  IMAD.X R15, RZ, RZ, R17, P0 ;  /* 0x000000ffff0f7224 */ /* 0x000fc800000e0611 */
[----:B------:R-:W-:-:S04]  /*0ae0*/  IMAD.WIDE.U32 R8, R15, R24, RZ ;  /* 0x000000180f087225 */ /* 0x000fc800078e00ff */
[----:B------:R-:W-:-:S04]  /*0af0*/  IMAD.WIDE.U32 R10, P0, R13, R25, R8 ;  /* 0x000000190d0a7225 */ /* 0x000fc80007800008 */
[----:B------:R-:W-:-:S04]  /*0b00*/  IMAD.WIDE.U32 R8, R13, R24, RZ ;  /* 0x000000180d087225 */ /* 0x000fc800078e00ff */
[----:B------:R-:W-:Y:S01]  /*0b10*/  IMAD.X R13, RZ, RZ, RZ, P0 ;  /* 0x000000ffff0d7224 */ /* 0x000fe200000e06ff */
[----:B------:R-:W-:Y:S01]  /*0b20*/  IADD3 RZ, P0, R9, R10, RZ ;  /* 0x0000000a09ff7210 */ /* 0x000fe20007f1e0ff */
[----:B------:R-:W-:-:S04]  /*0b30*/  IMAD.MOV.U32 R12, RZ, RZ, R11 ;  /* 0x000000ffff0c7224 */ /* 0x000fc800078e000b */
[----:B------:R-:W-:-:S08]  /*0b40*/  IMAD.WIDE.U32.X R8, R15, R25, R12, P0 ;  /* 0x000000190f087225 */ /* 0x000fd000000e040c */
.L_x_9:
[----:B------:R-:W0:Y:S01]  /*0b50*/  LDC.64 R24, c[0x0][0x640] ;  /* 0x00019000ff187b82 */ /* 0x000e220000000a00 */
[-CC-:B------:R-:W-:Y:S01]  /*0b60*/  SHF.R.U64 R41, R8, R0.reuse, R9.reuse ;  /* 0x0000000008297219 */ /* 0x180fe20000001209 */
[----:B------:R-:W-:Y:S01]  /*0b70*/  IMAD.MOV.U32 R8, RZ, RZ, R2 ;  /* 0x000000ffff087224 */ /* 0x000fe200078e0002 */
[----:B------:R-:W-:Y:S01]  /*0b80*/  SHF.R.U32.HI R0, RZ, R0, R9 ;  /* 0x00000000ff007219 */ /* 0x000fe20000011609 */
[----:B------:R-:W-:Y:S01]  /*0b90*/  IMAD R28, R7, R20, R4 ;  /* 0x00000014071c7224 */ /* 0x000fe200078e0204 */
[----:B------:R-:W-:Y:S01]  /*0ba0*/  IADD3 R5, P0, RZ, -R41, RZ ;  /* 0x80000029ff057210 */ /* 0x000fe20007f1e0ff */
[----:B------:R-:W-:Y:S02]  /*0bb0*/  IMAD.MOV.U32 R21, RZ, RZ, 0x1 ;  /* 0x00000001ff157424 */ /* 0x000fe400078e00ff */
[----:B------:R-:W1:Y:S02]  /*0bc0*/  LDC R6, c[0x0][0x618] ;  /* 0x00018600ff067b82 */ /* 0x000e640000000800 */
[----:B------:R-:W-:-:S04]  /*0bd0*/  IMAD.X R9, RZ, RZ, ~R0, P0 ;  /* 0x000000ffff097224 */ /* 0x000fc800000e0e00 */
[-C--:B------:R-:W-:Y:S02]  /*0be0*/  IMAD R0, R9, R26.reuse, RZ ;  /* 0x0000001a09007224 */ /* 0x080fe400078e02ff */
[----:B------:R-:W2:Y:S01]  /*0bf0*/  LDC R11, c[0x0][0x608] ;  /* 0x00018200ff0b7b82 */ /* 0x000ea20000000800 */
[----:B------:R-:W-:Y:S02]  /*0c00*/  IMAD.MOV.U32 R9, RZ, RZ, R17 ;  /* 0x000000ffff097224 */ /* 0x000fe400078e0011 */
[----:B------:R-:W-:-:S05]  /*0c10*/  IMAD.WIDE.U32 R8, R5, R26, R8 ;  /* 0x0000001a05087225 */ /* 0x000fca00078e0008 */
[----:B------:R-:W3:Y:S01]  /*0c20*/  LDC R12, c[0x0][0x658] ;  /* 0x00019600ff0c7b82 */ /* 0x000ee20000000800 */
[----:B------:R-:W-:Y:S01]  /*0c30*/  IMAD R5, R5, R27, R0 ;  /* 0x0000001b05057224 */ /* 0x000fe200078e0200 */
[----:B0-----:R-:W-:-:S03]  /*0c40*/  ISETP.NE.U32.AND P0, PT, R24, RZ, PT ;  /* 0x000000ff1800720c */ /* 0x001fc60003f05070 */
[----:B------:R-:W-:Y:S01]  /*0c50*/  IMAD.IADD R5, R9, 0x1, R5 ;  /* 0x0000000109057824 */ /* 0x000fe200078e0205 */
[----:B------:R-:W-:Y:S01]  /*0c60*/  ISETP.NE.AND.EX P0, PT, R25, RZ, PT, P0 ;  /* 0x000000ff1900720c */ /* 0x000fe20003f05300 */
[----:B------:R-:W-:Y:S01]  /*0c70*/  IMAD.MOV.U32 R9, RZ, RZ, -0x1 ;  /* 0xffffffffff097424 */ /* 0x000fe200078e00ff */
[----:B------:R-:W0:Y:S02]  /*0c80*/  LDC R15, c[0x0][0x600] ;  /* 0x00018000ff0f7b82 */ /* 0x000e240000000800 */
[-CC-:B-1----:R-:W-:Y:S02]  /*0c90*/  SHF.R.U64 R13, R8, R6.reuse, R5.reuse ;  /* 0x00000006080d7219 */ /* 0x182fe40000001205 */
[----:B------:R-:W-:-:S04]  /*0ca0*/  SHF.R.U32.HI R0, RZ, R6, R5 ;  /* 0x00000006ff007219 */ /* 0x000fc80000011605 */
[----:B------:R-:W1:Y:S01]  /*0cb0*/  LDC R14, c[0x0][0x648] ;  /* 0x00019200ff0e7b82 */ /* 0x000e620000000800 */
[-CC-:B--2---:R-:W-:Y:S02]  /*0cc0*/  SHF.R.U64 R29, R13, R11.reuse, R0.reuse ;  /* 0x0000000b0d1d7219 */ /* 0x184fe40000001200 */
[----:B------:R-:W-:-:S05]  /*0cd0*/  SHF.R.U32.HI R5, RZ, R11, R0 ;  /* 0x0000000bff057219 */ /* 0x000fca0000011600 */
[----:B------:R-:W2:Y:S01]  /*0ce0*/  LDC R26, c[0x0][0x638] ;  /* 0x00018e00ff1a7b82 */ /* 0x000ea20000000800 */
[-CC-:B---3--:R-:W-:Y:S02]  /*0cf0*/  SHF.R.U64 R20, R29, R12.reuse, R5.reuse ;  /* 0x0000000c1d147219 */ /* 0x188fe40000001205 */
[-C--:B------:R-:W-:Y:S02]  /*0d00*/  SHF.L.U32 R0, R9, R12.reuse, RZ ;  /* 0x0000000c09007219 */ /* 0x080fe400000006ff */
[----:B------:R-:W-:Y:S01]  /*0d10*/  SHF.R.U32.HI R5, RZ, R12, R5 ;  /* 0x0000000cff057219 */ /* 0x000fe20000011605 */
[----:B------:R-:W-:Y:S01]  /*0d20*/  IMAD.MOV.U32 R4, RZ, RZ, R20 ;  /* 0x000000ffff047224 */ /* 0x000fe200078e0014 */
[----:B------:R-:W-:Y:S01]  /*0d30*/  LOP3.LUT R10, RZ, R0, RZ, 0x33, !PT ;  /* 0x00000000ff0a7212 */ /* 0x000fe200078e33ff */
[----:B------:R-:W3:Y:S01]  /*0d40*/  LDC R27, c[0x0][0x610] ;  /* 0x00018400ff1b7b82 */ /* 0x000ee20000000800 */
[----:B------:R-:W-:Y:S05]  /*0d50*/  @!P0 BRA `(.L_x_10) ;  /* 0x0000000000288947 */ /* 0x000fea0003800000 */
[----:B------:R-:W4:Y:S02]  /*0d60*/  LDC R9, c[0x0][0x64c] ;  /* 0x00019300ff097b82 */ /* 0x000f240000000800 */
[----:B----4-:R-:W-:-:S05]  /*0d70*/  IADD3 R9, P0, R20, R9, RZ ;  /* 0x0000000914097210 */ /* 0x010fca0007f1e0ff */
        /* <DEDUP_REMOVED lines=8> */
.L_x_10:
[----:B-1----:R-:W-:Y:S01]  /*0e00*/  SHF.R.U64 R4, R4, R14, R5 ;  /* 0x0000000e04047219 */ /* 0x002fe20000001205 */
[----:B0-----:R-:W-:Y:S01]  /*0e10*/  VIADD R6, R15, 0xffffffff ;  /* 0xffffffff0f067836 */ /* 0x001fe20000000000 */
[----:B------:R-:W-:Y:S02]  /*0e20*/  SHF.L.U32 R0, R21, R12, RZ ;  /* 0x0000000c15007219 */ /* 0x000fe400000006ff */
[----:B------:R-:W-:Y:S01]  /*0e30*/  LOP3.LUT R5, R29, R10, RZ, 0xc0, !PT ;  /* 0x0000000a1d057212 */ /* 0x000fe200078ec0ff */
[----:B------:R-:W-:Y:S01]  /*0e40*/  IMAD.MOV R7, RZ, RZ, -R4 ;  /* 0x000000ffff077224 */ /* 0x000fe200078e0a04 */
[----:B------:R-:W-:Y:S02]  /*0e50*/  SEL R3, R3, R28, !P1 ;  /* 0x0000001c03037207 */ /* 0x000fe40004800000 */
[----:B------:R-:W-:Y:S01]  /*0e60*/  LOP3.LUT R6, R13, R6, RZ, 0xc0, !PT ;  /* 0x000000060d067212 */ /* 0x000fe200078ec0ff */
[----:B------:R-:W-:Y:S02]  /*0e70*/  IMAD R4, R0, R4, R5 ;  /* 0x0000000400047224 */ /* 0x000fe400078e0205 */
[----:B--2---:R-:W-:-:S02]  /*0e80*/  IMAD R0, R7, R26, R20 ;  /* 0x0000001a07007224 */ /* 0x004fc400078e0214 */
[----:B---3--:R-:W-:Y:S02]  /*0e90*/  IMAD R3, R4, R27, R3 ;  /* 0x0000001b04037224 */ /* 0x008fe400078e0203 */
[----:B------:R-:W-:Y:S02]  /*0ea0*/  IMAD R44, R0, R15, R6 ;  /* 0x0000000f002c7224 */ /* 0x000fe400078e0206 */
[----:B------:R-:W-:-:S03]  /*0eb0*/  IMAD.MOV.U32 R4, RZ, RZ, 0x1 ;  /* 0x00000001ff047424 */ /* 0x000fc600078e00ff */
[----:B------:R-:W-:Y:S02]  /*0ec0*/  SEL R45, R44, R3, !P1 ;  /* 0x000000032c2d7207 */ /* 0x000fe40004800000 */
[----:B------:R-:W-:Y:S02]  /*0ed0*/  PRMT R0, R4, 0x7610, R0 ;  /* 0x0000761004007816 */ /* 0x000fe40000000000 */
[----:B------:R-:W-:-:S07]  /*0ee0*/  SEL R44, R3, R44, !P1 ;  /* 0x0000002c032c7207 */ /* 0x000fce0004800000 */
.L_x_8:
[----:B------:R-:W-:-:S08]  /*0ef0*/  NOP ;  /* 0x0000000000007918 */ /* 0x000fd00000000000 */
[----:B------:R-:W0:Y:S02]  /*0f00*/  USETMAXREG.TRY_ALLOC.CTAPOOL UP0, 0xe8 ;  /* 0x000000e8000079c8 */ /* 0x000e240008000600 */
[----:B0-----:R-:W-:-:S13]  /*0f10*/  PLOP3.LUT P0, PT, PT, PT, UP0, 0x80, 0x0 ;  /* 0x000000000000781c */ /* 0x001fda0003f0f008 */
[----:B------:R-:W-:Y:S05]  /*0f20*/  @!P0 BRA `(.L_x_8) ;  /* 0xfffffffc00f08947 */ /* 0x000fea000383ffff */
[----:B------:R-:W-:Y:S01]  /*0f30*/  ULDC.64 UR4, c[0x0][0x598] ;  /* 0x0001660000047ab9 */ /* 0x000fe20000000a00 */
[----:B------:R-:W-:Y:S01]  /*0f40*/  ULDC.64 UR36, c[0x0][0x208] ;  /* 0x0000820000247ab9 */ /* 0x000fe20000000a00 */
[----:B------:R-:W-:-:S04]  /*0f50*/  ISETP.NE.U32.AND P0, PT, RZ, UR4, PT ;  /* 0x00000004ff007c0c */ /* 0x000fc8000bf05070 */
[----:B------:R-:W-:-:S13]  /*0f60*/  ISETP.NE.AND.EX P0, PT, RZ, UR5, PT, P0 ;  /* 0x00000005ff007c0c */ /* 0x000fda000bf05300 */
[----:B------:R-:W-:Y:S05]  /*0f70*/  @!P0 BRA `(.L_x_11) ;  /* 0x00000000001c8947 */ /* 0x000fea0003800000 */
[----:B------:R-:W0:Y:S02]  /*0f80*/  LDC.64 R4, c[0x0][0x598] ;  /* 0x00016600ff047b82 */ /* 0x000e240000000a00 */
[----:B0-----:R-:W2:Y:S02]  /*0f90*/  LDG.E.64 R4, desc[UR36][R4.64] ;  /* 0x0000002404047981 */ /* 0x001ea4000c1e1b00 */
[----:B--2---:R-:W-:-:S04]  /*0fa0*/  ISETP.NE.U32.AND P0, PT, R4, RZ, PT ;  /* 0x000000ff0400720c */ /* 0x004fc80003f05070 */
[----:B------:R-:W-:-:S13]  /*0fb0*/  ISETP.NE.AND.EX P0, PT, R5, RZ, PT, P0 ;  /* 0x000000ff0500720c */ /* 0x000fda0003f05300 */
[----:B------:R-:W-:Y:S05]  /*0fc0*/  @!P0 BRA `(.L_x_11) ;  /* 0x0000000000088947 */ /* 0x000fea0003800000 */
[----:B------:R0:W5:Y:S01]  /*0fd0*/  LD.E R40, desc[UR36][R4.64] ;  /* 0x0000002404287980 */ /* 0x000162000c101900 */
[----:B------:R-:W-:Y:S05]  /*0fe0*/  BRA `(.L_x_12) ;  /* 0x0000000000247947 */ /* 0x000fea0003800000 */
.L_x_11:
[----:B------:R-:W-:Y:S02]  /*0ff0*/  ULDC.64 UR4, c[0x0][0x588] ;  /* 0x0001620000047ab9 */ /* 0x000fe40000000a00 */
[----:B------:R-:W-:-:S04]  /*1000*/  ISETP.NE.U32.AND P0, PT, RZ, UR4, PT ;  /* 0x00000004ff007c0c */ /* 0x000fc8000bf05070 */
[----:B------:R-:W-:-:S13]  /*1010*/  ISETP.NE.AND.EX P0, PT, RZ, UR5, PT, P0 ;  /* 0x00000005ff007c0c */ /* 0x000fda000bf05300 */
[----:B------:R-:W-:Y:S05]  /*1020*/  @!P0 BRA `(.L_x_13) ;  /* 0x00000000000c8947 */ /* 0x000fea0003800000 */
[----:B------:R-:W0:Y:S02]  /*1030*/  LDC.64 R4, c[0x0][0x588] ;  /* 0x00016200ff047b82 */ /* 0x000e240000000a00 */
[----:B0-----:R1:W5:Y:S01]  /*1040*/  LDG.E R40, desc[UR36][R4.64] ;  /* 0x0000002404287981 */ /* 0x001362000c1e1900 */
[----:B------:R-:W-:Y:S05]  /*1050*/  BRA `(.L_x_12) ;  /* 0x0000000000087947 */ /* 0x000fea0003800000 */
.L_x_13:
[----:B------:R-:W-:Y:S02]  /*1060*/  ULDC UR4, c[0x0][0x580] ;  /* 0x0001600000047ab9 */ /* 0x000fe40000000800 */
[----:B------:R-:W-:-:S07]  /*1070*/  IMAD.U32 R40, RZ, RZ, UR4 ;  /* 0x00000004ff287e24 */ /* 0x000fce000f8e00ff */
.L_x_12:
[----:B------:R-:W-:Y:S02]  /*1080*/  ULDC.64 UR4, c[0x0][0x5a0] ;  /* 0x0001680000047ab9 */ /* 0x000fe40000000a00 */
[----:B------:R-:W-:-:S04]  /*1090*/  ISETP.NE.U32.AND P0, PT, RZ, UR4, PT ;  /* 0x00000004ff007c0c */ /* 0x000fc8000bf05070 */
[----:B------:R-:W-:-:S13]  /*10a0*/  ISETP.NE.AND.EX P0, PT, RZ, UR5, PT, P0 ;  /* 0x00000005ff007c0c */ /* 0x000fda000bf05300 */
[----:B------:R-:W-:Y:S05]  /*10b0*/  @!P0 BRA `(.L_x_14) ;  /* 0x00000000001c8947 */ /* 0x000fea0003800000 */
[----:B01----:R-:W0:Y:S02]  /*10c0*/  LDC.64 R4, c[0x0][0x5a0] ;  /* 0x00016800ff047b82 */ /* 0x003e240000000a00 */
[----:B0-----:R-:W2:Y:S02]  /*10d0*/  LDG.E.64 R4, desc[UR36][R4.64] ;  /* 0x0000002404047981 */ /* 0x001ea4000c1e1b00 */
[----:B--2---:R-:W-:-:S04]  /*10e0*/  ISETP.NE.U32.AND P0, PT, R4, RZ, PT ;  /* 0x000000ff0400720c */ /* 0x004fc80003f05070 */
[----:B------:R-:W-:-:S13]  /*10f0*/  ISETP.NE.AND.EX P0, PT, R5, RZ, PT, P0 ;  /* 0x000000ff0500720c */ /* 0x000fda0003f05300 */
[----:B------:R-:W-:Y:S05]  /*1100*/  @!P0 BRA `(.L_x_14) ;  /* 0x0000000000088947 */ /* 0x000fea0003800000 */
[----:B------:R0:W5:Y:S01]  /*1110*/  LD.E R42, desc[UR36][R4.64] ;  /* 0x00000024042a7980 */ /* 0x000162000c101900 */
[----:B------:R-:W-:Y:S05]  /*1120*/  BRA `(.L_x_15) ;  /* 0x0000000000247947 */ /* 0x000fea0003800000 */
.L_x_14:
[----:B------:R-:W-:Y:S02]  /*1130*/  ULDC.64 UR4, c[0x0][0x590] ;  /* 0x0001640000047ab9 */ /* 0x000fe40000000a00 */
[----:B------:R-:W-:-:S04]  /*1140*/  ISETP.NE.U32.AND P0, PT, RZ, UR4, PT ;  /* 0x00000004ff007c0c */ /* 0x000fc8000bf05070 */
[----:B------:R-:W-:-:S13]  /*1150*/  ISETP.NE.AND.EX P0, PT, RZ, UR5, PT, P0 ;  /* 0x00000005ff007c0c */ /* 0x000fda000bf05300 */
[----:B------:R-:W-:Y:S05]  /*1160*/  @!P0 BRA `(.L_x_16) ;  /* 0x00000000000c8947 */ /* 0x000fea0003800000 */
[----:B------:R-:W2:Y:S02]  /*1170*/  LDC.64 R42, c[0x0][0x590] ;  /* 0x00016400ff2a7b82 */ /* 0x000ea40000000a00 */
[----:B--2---:R2:W5:Y:S01]  /*1180*/  LDG.E R42, desc[UR36][R42.64] ;  /* 0x000000242a2a7981 */ /* 0x004562000c1e1900 */
[----:B------:R-:W-:Y:S05]  /*1190*/  BRA `(.L_x_15) ;  /* 0x0000000000087947 */ /* 0x000fea0003800000 */
.L_x_16:
[----:B------:R-:W-:Y:S02]  /*11a0*/  ULDC UR4, c[0x0][0x584] ;  /* 0x0001610000047ab9 */ /* 0x000fe40000000800 */
[----:B------:R-:W-:-:S07]  /*11b0*/  IMAD.U32 R42, RZ, RZ, UR4 ;  /* 0x00000004ff2a7e24 */ /* 0x000fce000f8e00ff */
.L_x_15:
[----:B------:R-:W-:-:S13]  /*11c0*/  LOP3.LUT P0, RZ, R0, 0xff, RZ, 0xc0, !PT ;  /* 0x000000ff00ff7812 */ /* 0x000fda000780c0ff */
[----:B------:R-:W-:Y:S05]  /*11d0*/  @!P0 EXIT ;  /* 0x000000000000894d */ /* 0x000fea0003800000 */
[----:B------:R-:W-:Y:S01]  /*11e0*/  ULDC UR4, c[0x0][0x28c] ;  /* 0x0000a30000047ab9 */ /* 0x000fe20000000800 */
[----:B--2---:R-:W-:Y:S01]  /*11f0*/  LOP3.LUT R43, R19, 0x1, RZ, 0xfc, !PT ;  /* 0x00000001132b7812 */ /* 0x004fe200078efcff */
[----:B------:R-:W-:Y:S01]  /*1200*/  UIADD3 UR4, UR4, 0x3f, URZ ;  /* 0x0000003f04047890 */ /* 0x000fe2000fffe03f */
[----:B------:R-:W-:Y:S01]  /*1210*/  UMOV UR38, URZ ;  /* 0x0000003f00267c82 */ /* 0x000fe20008000000 */
[----:B------:R-:W-:Y:S02]  /*1220*/  UMOV UR39, URZ ;  /* 0x0000003f00277c82 */ /* 0x000fe40008000000 */
[----:B------:R-:W-:-:S04]  /*1230*/  USHF.R.S32.HI UR5, URZ, 0x1f, UR4 ;  /* 0x0000001f3f057899 */ /* 0x000fc80008011404 */
[----:B------:R-:W-:-:S04]  /*1240*/  ULEA.HI UR5, UR5, UR4, URZ, 0x6 ;  /* 0x0000000405057291 */ /* 0x000fc8000f8f303f */
[----:B------:R-:W-:-:S12]  /*1250*/  USHF.R.S32.HI UR40, URZ, 0x6, UR5 ;  /* 0x000000063f287899 */ /* 0x000fd80008011405 */
.L_x_66:
[----:B------:R-:W-:Y:S01]  /*1260*/  LOP3.LUT R0, R18, 0x80, RZ, 0xc0, !PT ;  /* 0x0000008012007812 */ /* 0x000fe200078ec0ff */
[----:B------:R-:W2:Y:S01]  /*1270*/  S2UR UR7, SR_CgaCtaId ;  /* 0x00000000000779c3 */ /* 0x000ea20000008800 */
[----:B------:R-:W-:Y:S02]  /*1280*/  UMOV UR6, 0x400 ;  /* 0x0000040000067882 */ /* 0x000fe40000000000 */
[----:B------:R-:W-:-:S06]  /*1290*/  SHF.R.U32.HI R0, RZ, 0x7, R0 ;  /* 0x00000007ff007819 */ /* 0x000fcc0000011600 */
[----:B---3--:R-:W3:Y:S01]  /*12a0*/  SHFL.IDX PT, R0, R0, RZ, 0x1f ;  /* 0x00001fff00007589 */ /* 0x008ee200000e0000 */
[----:B--2---:R-:W-:Y:S01]  /*12b0*/  ULEA UR6, UR7, UR6, 0x18 ;  /* 0x0000000607067291 */ /* 0x004fe2000f8ec03f */
[----:B---3--:R-:W-:-:S13]  /*12c0*/  R2UR UR4, R0 ;  /* 0x00000000000472ca */ /* 0x008fda00000e0000 */
[----:B------:R-:W-:-:S04]  /*12d0*/  ULEA.HI UR5, UR4, UR4, URZ, 0x1 ;  /* 0x0000000404057291 */ /* 0x000fc8000f8f083f */
[----:B------:R-:W-:-:S04]  /*12e0*/  ULOP3.LUT UR5, UR5, 0x7fffe, URZ, 0xc0, !UPT ;  /* 0x0007fffe05057892 */ /* 0x000fc8000f8ec03f */
[----:B------:R-:W-:-:S03]  /*12f0*/  UIADD3 UR5, UR4, -UR5, URZ ;  /* 0x8000000504057290 */ /* 0x000fc6000fffe03f */
[----:B------:R-:W-:Y:S01]  /*1300*/  ULDC UR4, c[0x0][0x28c] ;  /* 0x0000a30000047ab9 */ /* 0x000fe20000000800 */
[----:B------:R-:W-:Y:S01]  /*1310*/  ULEA UR5, UR5, UR6, 0xd ;  /* 0x0000000605057291 */ /* 0x000fe2000f8e683f */
[----:B------:R-:W-:-:S03]  /*1320*/  ISETP.LT.AND P0, PT, RZ, UR4, PT ;  /* 0x00000004ff007c0c */ /* 0x000fc6000bf01270 */
[----:B------:R-:W-:-:S04]  /*1330*/  UIADD3 UR5, UR5, 0x180, URZ ;  /* 0x0000018005057890 */ /* 0x000fc8000fffe03f */
[----:B------:R-:W-:-:S04]  /*1340*/  USHF.R.U32.HI UR5, URZ, 0x4, UR5 ;  /* 0x000000043f057899 */ /* 0x000fc80008011605 */
[----:B------:R-:W-:Y:S02]  /*1350*/  ULOP3.LUT UR41, UR5, 0x3fff, URZ, 0xc0, !UPT ;  /* 0x00003fff05297892 */ /* 0x000fe4000f8ec03f */
[----:B----45:R-:W-:Y:S10]  /*1360*/  @P0 BRA `(.L_x_17) ;  /* 0x0000000000400947 */ /* 0x030ff40003800000 */
[----:B------:R-:W-:Y:S01]  /*1370*/  MOV R0, 0x0 ;  /* 0x0000000000007802 */ /* 0x000fe20000000f00 */
[----:B------:R-:W-:Y:S01]  /*1380*/  ULDC.64 UR4, c[0x4][0x68] ;  /* 0x01001a0000047ab9 */ /* 0x000fe20000000a00 */
[----:B------:R-:W-:Y:S01]  /*1390*/  ULDC.64 UR6, c[0x4][0x8] ;  /* 0x0100020000067ab9 */ /* 0x000fe20000000a00 */
[----:B01----:R-:W-:Y:S01]  /*13a0*/  IMAD.U32 R4, RZ, RZ, UR4 ;  /* 0x00000004ff047e24 */ /* 0x003fe2000f8e00ff */
[----:B------:R0:W1:Y:S01]  /*13b0*/  LDC.64 R14, c[0x4][R0] ;  /* 0x01000000000e7b82 */ /* 0x0000620000000a00 */
[----:B------:R-:W-:Y:S01]  /*13c0*/  IMAD.U32 R5, RZ, RZ, UR5 ;  /* 0x00000005ff057e24 */ /* 0x000fe2000f8e00ff */
[----:B------:R-:W-:Y:S01]  /*13d0*/  ULDC.64 UR4, c[0x4][0x70] ;  /* 0x01001c0000047ab9 */ /* 0x000fe20000000a00 */
[----:B------:R-:W-:Y:S02]  /*13e0*/  IMAD.U32 R10, RZ, RZ, UR6 ;  /* 0x00000006ff0a7e24 */ /* 0x000fe4000f8e00ff */
[----:B------:R-:W-:Y:S02]  /*13f0*/  IMAD.U32 R6, RZ, RZ, UR4 ;  /* 0x00000004ff067e24 */ /* 0x000fe4000f8e00ff */
[----:B------:R-:W-:-:S02]  /*1400*/  IMAD.U32 R7, RZ, RZ, UR5 ;  /* 0x00000005ff077e24 */ /* 0x000fc4000f8e00ff */
[----:B------:R-:W-:Y:S02]  /*1410*/  IMAD.U32 R11, RZ, RZ, UR7 ;  /* 0x00000007ff0b7e24 */ /* 0x000fe4000f8e00ff */
[----:B------:R-:W-:Y:S02]  /*1420*/  IMAD.MOV.U32 R8, RZ, RZ, 0x1e1 ;  /* 0x000001e1ff087424 */ /* 0x000fe400078e00ff */
[----:B------:R-:W-:Y:S02]  /*1430*/  IMAD.MOV.U32 R12, RZ, RZ, 0x1 ;  /* 0x00000001ff0c7424 */ /* 0x000fe400078e00ff */
[----:B0-----:R-:W-:-:S07]  /*1440*/  IMAD.MOV.U32 R13, RZ, RZ, RZ ;  /* 0x000000ffff0d7224 */ /* 0x001fce00078e00ff */
[----:B------:R-:W-:-:S07]  /*1450*/  LEPC R20, `(.L_x_17) ;  /* 0x000000001014794e */ /* 0x000fce0000000000 */
[----:B-1---5:R-:W-:Y:S05]  /*1460*/  CALL.ABS.NOINC R14 ;  /* 0x000000000e007343 */ /* 0x022fea0003c00000 */
.L_x_17:
[----:B------:R-:W-:-:S13]  /*1470*/  ISETP.NE.AND P0, PT, R43, 0x3, PT ;  /* 0x000000032b00780c */ /* 0x000fda0003f05270 */
[----:B------:R-:W-:Y:S05]  /*1480*/  @!P0 BRA `(.L_x_18) ;  /* 0x0000000000048947 */ /* 0x000fea0003800000 */
[----:B------:R-:W-:Y:S01]  /*1490*/  BPT.TRAP 0x1 ;  /* 0x000000040000795c */ /* 0x000fe20000300000 */
.L_x_18:
[----:B------:R-:W2:Y:S01]  /*14a0*/  S2UR UR5, SR_CgaCtaId ;  /* 0x00000000000579c3 */ /* 0x000ea20000008800 */
[----:B------:R-:W-:Y:S01]  /*14b0*/  UMOV UR4, 0x400 ;  /* 0x0000040000047882 */ /* 0x000fe20000000000 */
[----:B------:R-:W-:Y:S02]  /*14c0*/  IMAD.U32 R0, RZ, RZ, UR38 ;  /* 0x00000026ff007e24 */ /* 0x000fe4000f8e00ff */
[----:B------:R-:W-:-:S03]  /*14d0*/  IMAD.U32 R3, RZ, RZ, UR39 ;  /* 0x00000027ff037e24 */ /* 0x000fc6000f8e00ff */
[----:B------:R-:W-:Y:S01]  /*14e0*/  SHF.L.U32 R0, R0, 0x1f, RZ ;  /* 0x0000001f00007819 */ /* 0x000fe200000006ff */
[----:B--2---:R-:W-:-:S06]  /*14f0*/  ULEA UR4, UR5, UR4, 0x18 ;  /* 0x0000000405047291 */ /* 0x004fcc000f8ec03f */
[----:B------:R-:W-:-:S04]  /*1500*/  IMAD.U32 R6, RZ, RZ, UR4 ;  /* 0x00000004ff067e24 */ /* 0x000fc8000f8e00ff */
[----:B------:R-:W-:-:S04]  /*1510*/  IMAD R3, R3, 0x8, R6 ;  /* 0x0000000803037824 */ /* 0x000fc800078e0206 */
[----:B------:R2:W3:Y:S01]  /*1520*/  SYNCS.PHASECHK.TRANS64.TRYWAIT P1, [R3+URZ], R0 ;  /* 0x00000000030075a7 */ /* 0x0004e2000802017f */
[----:B------:R-:W-:Y:S05]  /*1530*/  @!P0 BRA `(.L_x_19) ;  /* 0x0000000000048947 */ /* 0x000fea0003800000 */
[----:B------:R-:W-:Y:S01]  /*1540*/  BPT.TRAP 0x1 ;  /* 0x000000040000795c */ /* 0x000fe20000300000 */
.L_x_19:
[----:B---3--:R-:W-:Y:S05]  /*1550*/  @P1 BRA `(.L_x_20) ;  /* 0x0000000000081947 */ /* 0x008fea0003800000 */
[----:B------:R-:W3:Y:S02]  /*1560*/  SYNCS.PHASECHK.TRANS64.TRYWAIT P1, [R3+URZ], R0 ;  /* 0x00000000030075a7 */ /* 0x000ee4000802017f */
[----:B---3--:R-:W-:Y:S05]  /*1570*/  @!P1 BRA `(.L_x_21) ;  /* 0x0000004000589947 */ /* 0x008fea0003800000 */
.L_x_20:
[----:B------:R-:W-:-:S04]  /*1580*/  UISETP.LT.AND UP0, UPT, UR40, 0x1, UPT ;  /* 0x000000012800788c */ /* 0x000fc8000bf01270 */
[----:B------:R-:W-:-:S06]  /*1590*/  USEL UR4, UR40, 0x1, UP0 ;  /* 0x0000000128047887 */ /* 0x000fcc0008000000 */
[----:B--23--:R-:W-:Y:S01]  /*15a0*/  IMAD.U32 R0, RZ, RZ, UR4 ;  /* 0x00000004ff007e24 */ /* 0x00cfe2000f8e00ff */
[----:B------:R-:W-:Y:S05]  /*15b0*/  WARPSYNC.ALL ;  /* 0x0000000000007948 */ /* 0x000fea0003800000 */
[----:B------:R-:W-:-:S04]  /*15c0*/  IADD3 R0, -R0, UR40, RZ ;  /* 0x0000002800007c10 */ /* 0x000fc8000fffe1ff */
[----:B------:R-:W-:Y:S02]  /*15d0*/  ISETP.GE.AND P1, PT, R0, 0x1, PT ;  /* 0x000000010000780c */ /* 0x000fe40003f26270 */
[----:B------:R-:W-:Y:S01]  /*15e0*/  R2UR UR4, R6 ;  /* 0x00000000060472ca */ /* 0x000fe200000e0000 */
[----:B------:R-:W-:Y:S01]  /*15f0*/  WARPGROUP.ARRIVE ;  /* 0x00000000000079c5 */ /* 0x000fe20000000000 */
[----:B------:R-:W-:Y:S01]  /*1600*/  UMOV UR9, 0x40000040 ;  /* 0x4000004000097882 */ /* 0x000fe20000000000 */
[----:B------:R-:W-:-:S10]  /*1610*/  UMOV UR11, 0x40000040 ;  /* 0x40000040000b7882 */ /* 0x000fd40000000000 */
[----:B------:R-:W-:-:S04]  /*1620*/  UIADD3 UR4, UR4, 0x30180, URZ ;  /* 0x0003018004047890 */ /* 0x000fc8000fffe03f */
[----:B------:R-:W-:-:S04]  /*1630*/  USHF.R.U32.HI UR4, URZ, 0x4, UR4 ;  /* 0x000000043f047899 */ /* 0x000fc80008011604 */
[----:B------:R-:W-:Y:S02]  /*1640*/  ULOP3.LUT UR5, UR4, 0x3fff, URZ, 0xc0, !UPT ;  /* 0x00003fff04057892 */ /* 0x000fe4000f8ec03f */
[----:B------:R-:W-:Y:S02]  /*1650*/  ULOP3.LUT UR4, UR41, 0x10000, URZ, 0xfc, !UPT ;  /* 0x0001000029047892 */ /* 0x000fe4000f8efc3f */
[----:B------:R-:W-:Y:S02]  /*1660*/  ULOP3.LUT UR5, UR5, 0x10000, URZ, 0xfc, !UPT ;  /* 0x0001000005057892 */ /* 0x000fe4000f8efc3f */
[----:B------:R-:W-:Y:S02]  /*1670*/  ULEA UR7, UR39, UR4, 0xb ;  /* 0x0000000427077291 */ /* 0x000fe4000f8e583f */
[----:B------:R-:W-:Y:S02]  /*1680*/  ULEA UR6, UR39, UR5, 0x7 ;  /* 0x0000000527067291 */ /* 0x000fe4000f8e383f */
[----:B------:R-:W-:-:S03]  /*1690*/  UIADD3 UR12, UR7, 0x400, URZ ;  /* 0x00000400070c7890 */ /* 0x000fc6000fffe03f */
[----:B------:R-:W-:Y:S02]  /*16a0*/  UMOV UR8, UR7 ;  /* 0x0000000700087c82 */ /* 0x000fe40008000000 */
[----:B------:R-:W-:Y:S02]  /*16b0*/  UMOV UR10, UR6 ;  /* 0x00000006000a7c82 */ /* 0x000fe40008000000 */
[----:B------:R-:W-:Y:S01]  /*16c0*/  HGMMA.64x16x16.F32 R32, gdesc[UR8], RZ, !UPT, gsb0 ;  /* 0x00200000082079f0 */ /* 0x000fe2000c0008ff */
[----:B------:R-:W-:Y:S01]  /*16d0*/  UMOV UR8, UR12 ;  /* 0x0000000c00087c82 */ /* 0x000fe20008000000 */
[----:B------:R-:W-:Y:S01]  /*16e0*/  UMOV UR9, 0x40000040 ;  /* 0x4000004000097882 */ /* 0x000fe20000000000 */
[----:B------:R-:W-:Y:S01]  /*16f0*/  UIADD3 UR12, UR7, 0x402, URZ ;  /* 0x00000402070c7890 */ /* 0x000fe2000fffe03f */
[----:B------:R-:W-:Y:S02]  /*1700*/  WARPGROUP.DEPBAR.LE gsb0, 0x0 ;  /* 0x00008000000079c5 */ /* 0x000fe40000010000 */
[----:B------:R-:W-:-:S06]  /*1710*/  WARPGROUP.ARRIVE ;  /* 0x00000000000079c5 */ /* 0x000fcc0000000000 */
[----:B------:R-:W-:Y:S01]  /*1720*/  HGMMA.64x16x16.F32 R24, gdesc[UR8], RZ, !UPT, gsb0 ;  /* 0x00200000081879f0 */ /* 0x000fe2000c0008ff */
[----:B------:R-:W-:Y:S02]  /*1730*/  UIADD3 UR8, UR7, 0x2, URZ ;  /* 0x0000000207087890 */ /* 0x000fe4000fffe03f */
[----:B------:R-:W-:Y:S01]  /*1740*/  UIADD3 UR10, UR6, 0x2, URZ ;  /* 0x00000002060a7890 */ /* 0x000fe2000fffe03f */
[----:B------:R-:W-:Y:S01]  /*1750*/  UMOV UR9, 0x40000040 ;  /* 0x4000004000097882 */ /* 0x000fe20000000000 */
[----:B------:R-:W-:Y:S01]  /*1760*/  UMOV UR11, 0x40000040 ;  /* 0x40000040000b7882 */ /* 0x000fe20000000000 */
[----:B------:R-:W-:Y:S02]  /*1770*/  WARPGROUP.DEPBAR.LE gsb0, 0x0 ;  /* 0x00008000000079c5 */ /* 0x000fe40000010000 */
[----:B------:R-:W-:-:S06]  /*1780*/  WARPGROUP.ARRIVE ;  /* 0x00000000000079c5 */ /* 0x000fcc0000000000 */
[----:B------:R-:W-:Y:S01]  /*1790*/  HGMMA.64x16x16.F32 R32, gdesc[UR8], R32, gsb0 ;  /* 0x00200000082079f0 */ /* 0x000fe20008000820 */
[----:B------:R-:W-:Y:S01]  /*17a0*/  UMOV UR8, UR12 ;  /* 0x0000000c00087c82 */ /* 0x000fe20008000000 */
[----:B------:R-:W-:Y:S01]  /*17b0*/  UMOV UR9, 0x40000040 ;  /* 0x4000004000097882 */ /* 0x000fe20000000000 */
[----:B------:R-:W-:Y:S01]  /*17c0*/  UIADD3 UR12, UR7, 0x404, URZ ;  /* 0x00000404070c7890 */ /* 0x000fe2000fffe03f */
[----:B------:R-:W-:Y:S02]  /*17d0*/  WARPGROUP.DEPBAR.LE gsb0, 0x0 ;  /* 0x00008000000079c5 */ /* 0x000fe40000010000 */
[----:B------:R-:W-:-:S06]  /*17e0*/  WARPGROUP.ARRIVE ;  /* 0x00000000000079c5 */ /* 0x000fcc0000000000 */
[----:B------:R-:W-:Y:S01]  /*17f0*/  HGMMA.64x16x16.F32 R24, gdesc[UR8], R24, gsb0 ;  /* 0x00200000081879f0 */ /* 0x000fe20008000818 */
        /* <DEDUP_REMOVED lines=9> */
[----:B------:R-:W-:Y:S02]  /*1890*/  WARPGROUP.DEPBAR.LE gsb0, 0x0 ;  /* 0x00008000000079c5 */ /* 0x000fe40000010000 */
[----:B------:R-:W-:-:S06]  /*18a0*/  WARPGROUP.ARRIVE ;  /* 0x00000000000079c5 */ /* 0x000fcc0000000000 */
[----:B------:R-:W-:Y:S01]  /*18b0*/  HGMMA.64x16x16.F32 R24, gdesc[UR8], R24, gsb0 ;  /* 0x00200000081879f0 */ /* 0x000fe20008000818 */
[----:B------:R-:W-:Y:S02]  /*18c0*/  UIADD3 UR8, UR7, 0x6, URZ ;  /* 0x0000000607087890 */ /* 0x000fe4000fffe03f */
[----:B------:R-:W-:Y:S01]  /*18d0*/  UIADD3 UR10, UR6, 0x6, URZ ;  /* 0x00000006060a7890 */ /* 0x000fe2000fffe03f */
[----:B------:R-:W-:Y:S01]  /*18e0*/  UMOV UR9, 0x40000040 ;  /* 0x4000004000097882 */ /* 0x000fe20000000000 */
[----:B------:R-:W-:Y:S01]  /*18f0*/  UMOV UR11, 0x40000040 ;  /* 0x40000040000b7882 */ /* 0x000fe20000000000 */
[----:B------:R-:W-:Y:S01]  /*1900*/  UIADD3 UR7, UR7, 0x406, URZ ;  /* 0x0000040607077890 */ /* 0x000fe2000fffe03f */
[----:B------:R-:W-:Y:S02]  /*1910*/  WARPGROUP.DEPBAR.LE gsb0, 0x0 ;  /* 0x00008000000079c5 */ /* 0x000fe40000010000 */
[----:B------:R-:W-:-:S06]  /*1920*/  WARPGROUP.ARRIVE ;  /* 0x00000000000079c5 */ /* 0x000fcc0000000000 */
[----:B------:R-:W-:Y:S01]  /*1930*/  HGMMA.64x16x16.F32 R32, gdesc[UR8], R32, gsb0 ;  /* 0x00200000082079f0 */ /* 0x000fe20008000820 */
[----:B------:R-:W-:Y:S01]  /*1940*/  UMOV UR8, UR7 ;  /* 0x0000000700087c82 */ /* 0x000fe20008000000 */
[----:B------:R-:W-:Y:S01]  /*1950*/  UMOV UR9, 0x40000040 ;  /* 0x4000004000097882 */ /* 0x000fe20000000000 */
[----:B------:R-:W-:Y:S02]  /*1960*/  WARPGROUP.DEPBAR.LE gsb0, 0x0 ;  /* 0x00008000000079c5 */ /* 0x000fe40000010000 */
[----:B------:R-:W-:-:S06]  /*1970*/  WARPGROUP.ARRIVE ;  /* 0x00000000000079c5 */ /* 0x000fcc0000000000 */
[----:B------:R-:W-:Y:S03]  /*1980*/  HGMMA.64x16x16.F32 R24, gdesc[UR8], R24, gsb0 ;  /* 0x00200000081879f0 */ /* 0x000fe60008000818 */
[----:B------:R-:W-:Y:S02]  /*1990*/  WARPGROUP.DEPBAR.LE gsb0, 0x0 ;  /* 0x00008000000079c5 */ /* 0x000fe40000010000 */
[----:B------:R-:W-:Y:S05]  /*19a0*/  @!P1 BRA `(.L_x_22) ;  /* 0x0000000400849947 */ /* 0x000fea0003800000 */
[----:B------:R-:W-:Y:S02]  /*19b0*/  UIADD3 UR6, UR39, 0x1, URZ ;  /* 0x0000000127067890 */ /* 0x000fe4000fffe03f */
[----:B------:R-:W-:Y:S02]  /*19c0*/  IMAD.U32 R3, RZ, RZ, UR39 ;  /* 0x00000027ff037e24 */ /* 0x000fe4000f8e00ff */
[----:B------:R-:W-:-:S04]  /*19d0*/  UISETP.NE.AND UP0, UPT, UR6, 0x6, UPT ;  /* 0x000000060600788c */ /* 0x000fc8000bf05270 */
[----:B------:R-:W-:Y:S02]  /*19e0*/  USEL UR7, URZ, 0x1, UP0 ;  /* 0x000000013f077887 */ /* 0x000fe40008000000 */
[----:B------:R-:W-:Y:S02]  /*19f0*/  USEL UR6, UR6, URZ, UP0 ;  /* 0x0000003f06067287 */ /* 0x000fe40008000000 */
[----:B------:R-:W-:-:S06]  /*1a00*/  ULOP3.LUT UR7, UR38, UR7, URZ, 0x3c, !UPT ;  /* 0x0000000726077292 */ /* 0x000fcc000f8e3c3f */
[----:B------:R-:W-:-:S07]  /*1a10*/  IMAD.U32 R7, RZ, RZ, UR7 ;  /* 0x00000007ff077e24 */ /* 0x000fce000f8e00ff */
.L_x_29:
[----:B------:R-:W-:Y:S05]  /*1a20*/  @!P0 BRA `(.L_x_23) ;  /* 0x0000000000048947 */ /* 0x000fea0003800000 */
[----:B------:R-:W-:Y:S01]  /*1a30*/  BPT.TRAP 0x1 ;  /* 0x000000040000795c */ /* 0x000fe20000300000 */
.L_x_23:
[----:B------:R-:W2:Y:S01]  /*1a40*/  S2UR UR8, SR_CgaCtaId ;  /* 0x00000000000879c3 */ /* 0x000ea20000008800 */
[----:B------:R-:W-:Y:S01]  /*1a50*/  UMOV UR7, 0x400 ;  /* 0x0000040000077882 */ /* 0x000fe20000000000 */
[----:B01----:R-:W-:Y:S01]  /*1a60*/  IMAD.U32 R5, RZ, RZ, UR6 ;  /* 0x00000006ff057e24 */ /* 0x003fe2000f8e00ff */
[----:B------:R-:W-:Y:S01]  /*1a70*/  SHF.L.U32 R4, R7, 0x1f, RZ ;  /* 0x0000001f07047819 */ /* 0x000fe200000006ff */
[----:B--2---:R-:W-:-:S06]  /*1a80*/  ULEA UR7, UR8, UR7, 0x18 ;  /* 0x0000000708077291 */ /* 0x004fcc000f8ec03f */
[----:B------:R-:W-:-:S04]  /*1a90*/  IMAD.U32 R6, RZ, RZ, UR7 ;  /* 0x00000007ff067e24 */ /* 0x000fc8000f8e00ff */
[----:B------:R-:W-:-:S04]  /*1aa0*/  IMAD R5, R5, 0x8, R6 ;  /* 0x0000000805057824 */ /* 0x000fc800078e0206 */
[----:B------:R0:W1:Y:S01]  /*1ab0*/  SYNCS.PHASECHK.TRANS64.TRYWAIT P1, [R5+URZ], R4 ;  /* 0x00000004050075a7 */ /* 0x000062000802017f */
[----:B------:R-:W-:Y:S05]  /*1ac0*/  @!P0 BRA `(.L_x_24) ;  /* 0x0000000000048947 */ /* 0x000fea0003800000 */
[----:B------:R-:W-:Y:S01]  /*1ad0*/  BPT.TRAP 0x1 ;  /* 0x000000040000795c */ /* 0x000fe20000300000 */
.L_x_24:
[----:B-1----:R-:W-:Y:S05]  /*1ae0*/  @P1 BRA `(.L_x_25) ;  /* 0x0000000000081947 */ /* 0x002fea0003800000 */
[----:B------:R-:W1:Y:S02]  /*1af0*/  SYNCS.PHASECHK.TRANS64.TRYWAIT P1, [R5+URZ], R4 ;  /* 0x00000004050075a7 */ /* 0x000e64000802017f */
[----:B-1----:R-:W-:Y:S05]  /*1b00*/  @!P1 BRA `(.L_x_26) ;  /* 0x0000003c00089947 */ /* 0x002fea0003800000 */
.L_x_25:
[----:B------:R-:W-:Y:S01]  /*1b10*/  ULEA UR7, UR6, UR5, 0x7 ;  /* 0x0000000506077291 */ /* 0x000fe2000f8e383f */
[----:B------:R-:W-:Y:S01]  /*1b20*/  WARPGROUP.ARRIVE ;  /* 0x00000000000079c5 */ /* 0x000fe20000000000 */
[----:B------:R-:W-:Y:S01]  /*1b30*/  ULEA UR12, UR6, UR4, 0xb ;  /* 0x00000004060c7291 */ /* 0x000fe2000f8e583f */
[----:B------:R-:W-:Y:S01]  /*1b40*/  UMOV UR11, 0x40000040 ;  /* 0x40000040000b7882 */ /* 0x000fe20000000000 */
[----:B------:R-:W-:Y:S02]  /*1b50*/  UMOV UR9, 0x40000040 ;  /* 0x4000004000097882 */ /* 0x000fe40000000000 */
[----:B------:R-:W-:Y:S01]  /*1b60*/  UIADD3 UR13, UR12, 0x400, URZ ;  /* 0x000004000c0d7890 */ /* 0x000fe2000fffe03f */
[----:B------:R-:W-:Y:S02]  /*1b70*/  UMOV UR10, UR7 ;  /* 0x00000007000a7c82 */ /* 0x000fe40008000000 */
[----:B------:R-:W-:Y:S02]  /*1b80*/  UMOV UR8, UR12 ;  /* 0x0000000c00087c82 */ /* 0x000fe40008000000 */
[----:B------:R-:W-:Y:S01]  /*1b90*/  HGMMA.64x16x16.F32 R32, gdesc[UR8], R32, gsb0 ;  /* 0x00200000082079f0 */ /* 0x000fe20008000820 */
[----:B------:R-:W-:Y:S01]  /*1ba0*/  UMOV UR9, 0x40000040 ;  /* 0x4000004000097882 */ /* 0x000fe20000000000 */
[----:B------:R-:W-:Y:S01]  /*1bb0*/  UMOV UR8, UR13 ;  /* 0x0000000d00087c82 */ /* 0x000fe20008000000 */
[----:B------:R-:W-:Y:S01]  /*1bc0*/  UIADD3 UR13, UR12, 0x402, URZ ;  /* 0x000004020c0d7890 */ /* 0x000fe2000fffe03f */
[----:B------:R-:W-:-:S02]  /*1bd0*/  WARPGROUP.DEPBAR.LE gsb0, 0x0 ;  /* 0x00008000000079c5 */ /* 0x000fc40000010000 */
        /* <DEDUP_REMOVED lines=42> */
[----:B------:R-:W-:Y:S01]  /*1e80*/  BPT.TRAP 0x1 ;  /* 0x000000040000795c */ /* 0x000fe20000300000 */
.L_x_27:
[----:B------:R-:W-:-:S13]  /*1e90*/  ISETP.NE.AND P1, PT, R22, RZ, PT ;  /* 0x000000ff1600720c */ /* 0x000fda0003f25270 */
[----:B01----:R-:W-:-:S04]  /*1ea0*/  @P1 IMAD R4, R3, 0x8, R6 ;  /* 0x0000000803041824 */ /* 0x003fc800078e0206 */
[----:B------:R-:W-:-:S05]  /*1eb0*/  @P1 VIADD R4, R4, 0x30 ;  /* 0x0000003004041836 */ /* 0x000fca0000000000 */
[----:B------:R-:W-:-:S04]  /*1ec0*/  @P1 PRMT R4, R23, 0x654, R4 ;  /* 0x0000065417041816 */ /* 0x000fc80000000004 */
[----:B------:R0:W-:Y:S01]  /*1ed0*/  @P1 SYNCS.ARRIVE.TRANS64.RED.A1T0 RZ, [R4+URZ], RZ ;  /* 0x000000ff04ff19a7 */ /* 0x0001e2000810043f */
[----:B------:R-:W-:-:S13]  /*1ee0*/  ISETP.GT.U32.AND P1, PT, R19, 0x1, PT ;  /* 0x000000011300780c */ /* 0x000fda0003f24070 */
[----:B0-----:R-:W-:Y:S05]  /*1ef0*/  @P1 BRA `(.L_x_28) ;  /* 0x0000000000041947 */ /* 0x001fea0003800000 */
[----:B------:R-:W-:Y:S01]  /*1f00*/  BPT.TRAP 0x1 ;  /* 0x000000040000795c */ /* 0x000fe20000300000 */
.L_x_28:
[----:B------:R-:W-:Y:S01]  /*1f10*/  UIADD3 UR6, UR6, 0x1, URZ ;  /* 0x0000000106067890 */ /* 0x000fe2000fffe03f */
[C---:B------:R-:W-:Y:S01]  /*1f20*/  ISETP.GT.AND P2, PT, R0.reuse, 0x1, PT ;  /* 0x000000010000780c */ /* 0x040fe20003f44270 */
[----:B------:R-:W-:Y:S02]  /*1f30*/  VIADD R3, R3, 0x1 ;  /* 0x0000000103037836 */ /* 0x000fe40000000000 */
[----:B------:R-:W-:Y:S01]  /*1f40*/  UISETP.NE.AND UP0, UPT, UR6, 0x6, UPT ;  /* 0x000000060600788c */ /* 0x000fe2000bf05270 */
[----:B------:R-:W-:Y:S02]  /*1f50*/  VIADD R0, R0, 0xffffffff ;  /* 0xffffffff00007836 */ /* 0x000fe40000000000 */
[C---:B------:R-:W-:Y:S01]  /*1f60*/  ISETP.NE.AND P1, PT, R3.reuse, 0x6, PT ;  /* 0x000000060300780c */ /* 0x040fe20003f25270 */
[----:B------:R-:W-:Y:S02]  /*1f70*/  USEL UR7, URZ, 0x1, UP0 ;  /* 0x000000013f077887 */ /* 0x000fe40008000000 */
[----:B------:R-:W-:Y:S01]  /*1f80*/  USEL UR6, UR6, URZ, UP0 ;  /* 0x0000003f06067287 */ /* 0x000fe20008000000 */
[----:B------:R-:W-:-:S03]  /*1f90*/  SEL R3, R3, RZ, P1 ;  /* 0x000000ff03037207 */ /* 0x000fc60000800000 */
[----:B------:R-:W-:Y:S01]  /*1fa0*/  LOP3.LUT R7, R7, UR7, RZ, 0x3c, !PT ;  /* 0x0000000707077c12 */ /* 0x000fe2000f8e3cff */
[----:B------:R-:W-:Y:S07]  /*1fb0*/  @P2 BRA `(.L_x_29) ;  /* 0xfffffff800982947 */ /* 0x000fee000383ffff */
.L_x_22:
[----:B------:R-:W2:Y:S02]  /*1fc0*/  LDC R0, c[0x0][0x28c] ;  /* 0x0000a300ff007b82 */ /* 0x000ea40000000800 */
[----:B--2---:R-:W-:-:S13]  /*1fd0*/  ISETP.GE.AND P1, PT, R0, 0x1, PT ;  /* 0x000000010000780c */ /* 0x004fda0003f26270 */
[----:B------:R-:W-:Y:S05]  /*1fe0*/  @!P1 BRA `(.L_x_30) ;  /* 0x0000000000509947 */ /* 0x000fea0003800000 */
[----:B------:R-:W-:Y:S05]  /*1ff0*/  @!P0 BRA `(.L_x_31) ;  /* 0x0000000000048947 */ /* 0x000fea0003800000 */
[----:B------:R-:W-:Y:S01]  /*2000*/  BPT.TRAP 0x1 ;  /* 0x000000040000795c */ /* 0x000fe20000300000 */
.L_x_31:
[----:B------:R-:W-:Y:S01]  /*2010*/  ISETP.NE.AND P0, PT, R22, RZ, PT ;  /* 0x000000ff1600720c */ /* 0x000fe20003f05270 */
[----:B------:R-:W-:Y:S01]  /*2020*/  BSSY B0, `(.L_x_32) ;  /* 0x000000e000007945 */ /* 0x000fe20003800000 */
[----:B------:R-:W-:-:S11]  /*2030*/  ISETP.GT.U32.AND P1, PT, R19, 0x1, PT ;  /* 0x000000011300780c */ /* 0x000fd60003f24070 */
[----:B------:R-:W-:Y:S05]  /*2040*/  @!P0 BRA `(.L_x_33) ;  /* 0x00000000002c8947 */ /* 0x000fea0003800000 */
[----:B------:R-:W-:-:S04]  /*2050*/  UISETP.LT.AND UP0, UPT, UR40, 0x1, UPT ;  /* 0x000000012800788c */ /* 0x000fc8000bf01270 */
[----:B------:R-:W-:-:S04]  /*2060*/  USEL UR6, UR40, 0x1, UP0 ;  /* 0x0000000128067887 */ /* 0x000fc80008000000 */
[----:B------:R-:W-:-:S04]  /*2070*/  UIADD3 UR6, UR39, UR40, -UR6 ;  /* 0x0000002827067290 */ /* 0x000fc8000fffe806 */
[----:B------:R-:W-:-:S04]  /*2080*/  UIMAD.WIDE.U32 UR4, UR6, -0x55555555, URZ ;  /* 0xaaaaaaab060478a5 */ /* 0x000fc8000f8e003f */
[----:B------:R-:W-:-:S04]  /*2090*/  USHF.R.U32.HI UR4, URZ, 0x2, UR5 ;  /* 0x000000023f047899 */ /* 0x000fc80008011605 */
[----:B------:R-:W-:-:S06]  /*20a0*/  UIMAD UR6, UR4, -0x6, UR6 ;  /* 0xfffffffa040678a4 */ /* 0x000fcc000f8e0206 */
[----:B------:R-:W-:-:S04]  /*20b0*/  IMAD.U32 R3, RZ, RZ, UR6 ;  /* 0x00000006ff037e24 */ /* 0x000fc8000f8e00ff */
[----:B------:R-:W-:-:S04]  /*20c0*/  IMAD R0, R3, 0x8, R6 ;  /* 0x0000000803007824 */ /* 0x000fc800078e0206 */
[----:B------:R-:W-:-:S05]  /*20d0*/  VIADD R0, R0, 0x30 ;  /* 0x0000003000007836 */ /* 0x000fca0000000000 */
[----:B------:R-:W-:-:S04]  /*20e0*/  PRMT R0, R23, 0x654, R0 ;  /* 0x0000065417007816 */ /* 0x000fc80000000000 */
[----:B------:R2:W-:Y:S03]  /*20f0*/  SYNCS.ARRIVE.TRANS64.RED.A1T0 RZ, [R0+URZ], RZ ;  /* 0x000000ff00ff79a7 */ /* 0x0005e6000810043f */
.L_x_33:
[----:B------:R-:W-:Y:S05]  /*2100*/  BSYNC B0 ;  /* 0x0000000000007941 */ /* 0x000fea0003800000 */
.L_x_32:
[----:B------:R-:W-:Y:S05]  /*2110*/  @P1 BRA `(.L_x_30) ;  /* 0x0000000000041947 */ /* 0x000fea0003800000 */
[----:B------:R-:W-:Y:S01]  /*2120*/  BPT.TRAP 0x1 ;  /* 0x000000040000795c */ /* 0x000fe20000300000 */
.L_x_30:
[----:B------:R-:W3:Y:S01]  /*2130*/  LDC R6, c[0x0][0x288] ;  /* 0x0000a200ff067b82 */ /* 0x000ee20000000800 */
[--C-:B--2---:R-:W-:Y:S01]  /*2140*/  SHF.R.U32.HI R0, RZ, 0x2, R18.reuse ;  /* 0x00000002ff007819 */ /* 0x104fe20000011612 */
[----:B------:R-:W-:Y:S01]  /*2150*/  IMAD.SHL.U32 R45, R45, 0x10, RZ ;  /* 0x000000102d2d7824 */ /* 0x000fe200078e00ff */
[----:B01----:R-:W-:Y:S01]  /*2160*/  SHF.R.U32.HI R5, RZ, 0x7, R18 ;  /* 0x00000007ff057819 */ /* 0x003fe20000011612 */
[----:B------:R-:W-:Y:S01]  /*2170*/  UIADD3 UR39, UR40, UR39, URZ ;  /* 0x0000002728277290 */ /* 0x000fe2000fffe03f */
[----:B------:R-:W-:Y:S01]  /*2180*/  LOP3.LUT R3, R0, 0x7, RZ, 0xc0, !PT ;  /* 0x0000000700037812 */ /* 0x000fe200078ec0ff */
[----:B------:R-:W-:Y:S01]  /*2190*/  IMAD.SHL.U32 R9, R44, 0x100, RZ ;  /* 0x000001002c097824 */ /* 0x000fe200078e00ff */
[----:B------:R-:W-:Y:S01]  /*21a0*/  LOP3.LUT R0, R5, 0x1, RZ, 0xc0, !PT ;  /* 0x0000000105007812 */ /* 0x000fe200078ec0ff */
[----:B------:R-:W-:Y:S01]  /*21b0*/  UISETP.GT.U32.AND UP0, UPT, UR39, 0x5, UPT ;  /* 0x000000052700788c */ /* 0x000fe2000bf04070 */
[----:B------:R-:W-:Y:S01]  /*21c0*/  LOP3.LUT R4, R18, 0x60, RZ, 0xc0, !PT ;  /* 0x0000006012047812 */ /* 0x000fe200078ec0ff */
[----:B------:R-:W-:Y:S01]  /*21d0*/  ULDC UR7, c[0x0][0x284] ;  /* 0x0000a10000077ab9 */ /* 0x000fe20000000800 */
[----:B------:R-:W-:Y:S01]  /*21e0*/  UISETP.GE.U32.AND UP1, UPT, UR40, 0x6, UPT ;  /* 0x000000062800788c */ /* 0x000fe2000bf26070 */
[----:B------:R-:W-:Y:S01]  /*21f0*/  IMAD.SHL.U32 R10, R0, 0x40, RZ ;  /* 0x00000040000a7824 */ /* 0x000fe200078e00ff */
[----:B------:R-:W-:Y:S01]  /*2200*/  SHF.R.U32.HI R8, RZ, 0x1, R4 ;  /* 0x00000001ff087819 */ /* 0x000fe20000011604 */
[----:B------:R-:W-:Y:S01]  /*2210*/  UISETP.LT.U32.AND UP0, UPT, UR40, 0x6, UP0 ;  /* 0x000000062800788c */ /* 0x000fe20008701070 */
[----:B------:R-:W-:Y:S01]  /*2220*/  LOP3.LUT R4, R18, 0x3, RZ, 0xc0, !PT ;  /* 0x0000000312047812 */ /* 0x000fe200078ec0ff */
[----:B------:R-:W-:Y:S01]  /*2230*/  ULDC.64 UR8, c[0x0][0x5d0] ;  /* 0x0001740000087ab9 */ /* 0x000fe20000000a00 */
[--C-:B------:R-:W-:Y:S01]  /*2240*/  IADD3 R5, RZ, -R8, -R3.reuse ;  /* 0x80000008ff057210 */ /* 0x100fe20007ffe803 */
[----:B------:R-:W-:Y:S01]  /*2250*/  UIMAD.WIDE.U32 UR4, UR39, -0x55555555, URZ ;  /* 0xaaaaaaab270478a5 */ /* 0x000fe2000f8e003f */
[----:B------:R-:W-:Y:S01]  /*2260*/  LOP3.LUT R3, R10, 0x40, R3, 0xe2, !PT ;  /* 0x000000400a037812 */ /* 0x000fe200078ee203 */
[----:B------:R-:W-:Y:S01]  /*2270*/  USEL UR6, URZ, 0x1, !UP0 ;  /* 0x000000013f067887 */ /* 0x000fe2000c000000 */
[----:B------:R-:W-:Y:S01]  /*2280*/  SHF.R.S32.HI R21, RZ, 0x1f, R41 ;  /* 0x0000001fff157819 */ /* 0x000fe20000011429 */
[----:B------:R-:W-:Y:S01]  /*2290*/  IMAD R0, R0, -0x40, R5 ;  /* 0xffffffc000007824 */ /* 0x000fe200078e0205 */
[----:B------:R-:W-:Y:S01]  /*22a0*/  USHF.R.U32.HI UR4, URZ, 0x2, UR5 ;  /* 0x000000023f047899 */ /* 0x000fe20008011605 */
[----:B---3--:R-:W-:Y:S01]  /*22b0*/  IMAD R10, R4, -0x2, R6 ;  /* 0xfffffffe040a7824 */ /* 0x008fe200078e0206 */
[----:B------:R-:W-:Y:S01]  /*22c0*/  ISETP.GE.AND P0, PT, R45, R6, PT ;  /* 0x000000062d00720c */ /* 0x000fe20003f06270 */
[----:B------:R-:W-:Y:S01]  /*22d0*/  IMAD.SHL.U32 R4, R18, 0x2, RZ ;  /* 0x0000000212047824 */ /* 0x000fe200078e00ff */
[----:B------:R-:W-:Y:S01]  /*22e0*/  ULOP3.LUT UR38, UR38, UR6, URZ, 0x3c, !UPT ;  /* 0x0000000626267292 */ /* 0x000fe2000f8e3c3f */
[----:B------:R-:W-:Y:S01]  /*22f0*/  IMAD R6, R21, UR8, RZ ;  /* 0x0000000815067c24 */ /* 0x000fe2000f8e02ff */
[----:B------:R-:W-:Y:S01]  /*2300*/  ISETP.GE.OR P0, PT, R9, UR7, P0 ;  /* 0x0000000709007c0c */ /* 0x000fe20008706670 */
[----:B------:R-:W-:Y:S01]  /*2310*/  IMAD.WIDE R14, R44, 0x100, RZ ;  /* 0x000001002c0e7825 */ /* 0x000fe200078e02ff */
[----:B------:R-:W-:Y:S01]  /*2320*/  LOP3.LUT R4, R45, 0x6, R4, 0xf8, !PT ;  /* 0x000000062d047812 */ /* 0x000fe200078ef804 */
[----:B------:R-:W-:Y:S01]  /*2330*/  UIMAD UR39, UR4, -0x6, UR39 ;  /* 0xfffffffa042778a4 */ /* 0x000fe2000f8e0227 */
[----:B------:R-:W-:Y:S01]  /*2340*/  IADD3 R58, -R9, UR7, R0 ;  /* 0x00000007093a7c10 */ /* 0x000fe2000fffe100 */
[----:B------:R-:W-:Y:S01]  /*2350*/  IMAD R11, R41, UR9, R6 ;  /* 0x00000009290b7c24 */ /* 0x000fe2000f8e0206 */
[----:B------:R-:W-:Y:S01]  /*2360*/  SHF.R.S32.HI R5, RZ, 0x1f, R4 ;  /* 0x0000001fff057819 */ /* 0x000fe20000011404 */
[----:B------:R-:W-:Y:S01]  /*2370*/  @UP1 ULOP3.LUT UR38, UR38, 0x1, UR4, 0x78, !UPT ;  /* 0x0000000126261892 */ /* 0x000fe2000f8e7804 */
[----:B------:R-:W-:Y:S01]  /*2380*/  LOP3.LUT R65, R14, R3, R8, 0xfe, !PT ;  /* 0x000000030e417212 */ /* 0x000fe200078efe08 */
[----:B------:R-:W-:-:S02]  /*2390*/  IMAD.IADD R3, R10, 0x1, -R45 ;  /* 0x000000010a037824 */ /* 0x000fc400078e0a2d */
[----:B------:R-:W-:-:S04]  /*23a0*/  IMAD.WIDE.U32 R6, R41, UR8, R4 ;  /* 0x0000000829067c25 */ /* 0x000fc8000f8e0004 */
[----:B------:R-:W-:Y:S02]  /*23b0*/  IMAD.IADD R7, R7, 0x1, R11 ;  /* 0x0000000107077824 */ /* 0x000fe400078e020b */
[----:B------:R-:W-:Y:S01]  /*23c0*/  IMAD.MOV.U32 R0, RZ, RZ, -0x1 ;  /* 0xffffffffff007424 */ /* 0x000fe200078e00ff */
[----:B------:R-:W-:Y:S06]  /*23d0*/  @P0 BRA `(.L_x_34) ;  /* 0x0000001400640947 */ /* 0x000fec0003800000 */
[----:B------:R-:W0:Y:S01]  /*23e0*/  LDC.64 R10, c[0x0][0x5c8] ;  /* 0x00017200ff0a7b82 */ /* 0x000e220000000a00 */
[----:B-----5:R-:W-:Y:S01]  /*23f0*/  FSETP.NEU.AND P1, PT, R42, RZ, PT ;  /* 0x000000ff2a00720b */ /* 0x020fe20003f2d000 */
[----:B------:R-:W-:Y:S01]  /*2400*/  BSSY B0, `(.L_x_34) ;  /* 0x0000156000007945 */ /* 0x000fe20003800000 */
[----:B------:R-:W-:-:S04]  /*2410*/  ISETP.GT.AND P2, PT, R58, RZ, PT ;  /* 0x000000ff3a00720c */ /* 0x000fc80003f44270 */
[----:B------:R-:W-:Y:S01]  /*2420*/  ISETP.GT.AND P0, PT, R3, RZ, P2 ;  /* 0x000000ff0300720c */ /* 0x000fe20001704270 */
[-C--:B0-----:R-:W-:Y:S02]  /*2430*/  IMAD R8, R15, R10.reuse, RZ ;  /* 0x0000000a0f087224 */ /* 0x081fe400078e02ff */
[----:B------:R-:W-:-:S04]  /*2440*/  IMAD.WIDE.U32 R48, R65, R10, R6 ;  /* 0x0000000a41307225 */ /* 0x000fc800078e0006 */
[----:B------:R-:W-:-:S04]  /*2450*/  IMAD R7, R65, R11, R8 ;  /* 0x0000000b41077224 */ /* 0x000fc800078e0208 */
[----:B------:R-:W-:Y:S01]  /*2460*/  IMAD.IADD R51, R49, 0x1, R7 ;  /* 0x0000000131337824 */ /* 0x000fe200078e0207 */
[----:B------:R-:W-:Y:S06]  /*2470*/  @!P1 BRA `(.L_x_35) ;  /* 0x0000000c00dc9947 */ /* 0x000fec0003800000 */
[----:B------:R-:W0:Y:S01]  /*2480*/  LDC.64 R8, c[0x0][0x5b8] ;  /* 0x00016e00ff087b82 */ /* 0x000e220000000a00 */
[----:B------:R-:W-:-:S07]  /*2490*/  ULDC.64 UR4, c[0x0][0x5c0] ;  /* 0x0001700000047ab9 */ /* 0x000fce0000000a00 */
[----:B------:R-:W1:Y:S08]  /*24a0*/  LDC.64 R12, c[0x0][0x5b0] ;  /* 0x00016c00ff0c7b82 */ /* 0x000e700000000a00 */
[----:B------:R-:W2:Y:S01]  /*24b0*/  LDC.64 R6, c[0x0][0x5a8] ;  /* 0x00016a00ff067b82 */ /* 0x000ea20000000a00 */
[-C--:B0-----:R-:W-:Y:S02]  /*24c0*/  IMAD R14, R21, R8.reuse, RZ ;  /* 0x00000008150e7224 */ /* 0x081fe400078e02ff */
[----:B------:R-:W-:-:S04]  /*24d0*/  IMAD.WIDE.U32 R20, R41, R8, R4 ;  /* 0x0000000829147225 */ /* 0x000fc800078e0004 */
[----:B------:R-:W-:Y:S02]  /*24e0*/  IMAD R61, R41, R9, R14 ;  /* 0x00000009293d7224 */ /* 0x000fe400078e020e */
[----:B-1----:R-:W-:Y:S02]  /*24f0*/  IMAD R14, R15, R12, RZ ;  /* 0x0000000c0f0e7224 */ /* 0x002fe400078e02ff */
[----:B------:R-:W-:Y:S02]  /*2500*/  IMAD.IADD R15, R21, 0x1, R61 ;  /* 0x00000001150f7824 */ /* 0x000fe400078e023d */
[----:B------:R-:W-:Y:S02]  /*2510*/  IMAD R63, R65, R13, R14 ;  /* 0x0000000d413f7224 */ /* 0x000fe400078e020e */
[----:B------:R-:W-:-:S04]  /*2520*/  IMAD.MOV.U32 R14, RZ, RZ, R20 ;  /* 0x000000ffff0e7224 */ /* 0x000fc800078e0014 */
[----:B------:R-:W-:-:S04]  /*2530*/  IMAD.WIDE.U32 R44, R65, R12, R14 ;  /* 0x0000000c412c7225 */ /* 0x000fc800078e000e */
[----:B------:R-:W-:Y:S01]  /*2540*/  IMAD.IADD R9, R45, 0x1, R63 ;  /* 0x000000012d097824 */ /* 0x000fe200078e023f */
[----:B--2---:R-:W-:-:S04]  /*2550*/  LEA R46, P1, R44, R6, 0x1 ;  /* 0x000000062c2e7211 */ /* 0x004fc800078208ff */
[----:B------:R-:W-:-:S05]  /*2560*/  LEA.HI.X R47, R44, R7, R9, 0x1, P1 ;  /* 0x000000072c2f7211 */ /* 0x000fca00008f0c09 */
[----:B------:R-:W2:Y:S01]  /*2570*/  @P0 LDG.E.LTC128B.U16 R9, desc[UR36][R46.64] ;  /* 0x000000242e090981 */ /* 0x000ea2000c1e1520 */
[C---:B------:R-:W-:Y:S01]  /*2580*/  LEA R50, P1, R48.reuse, UR4, 0x1 ;  /* 0x0000000430327c11 */ /* 0x040fe2000f8208ff */
[----:B------:R-:W-:Y:S01]  /*2590*/  IMAD.WIDE.U32 R44, R65, R12, R4 ;  /* 0x0000000c412c7225 */ /* 0x000fe200078e0004 */
[----:B------:R-:W-:Y:S02]  /*25a0*/  BSSY B1, `(.L_x_36) ;  /* 0x0000012000017945 */ /* 0x000fe40003800000 */
[----:B------:R-:W-:Y:S01]  /*25b0*/  LEA.HI.X R51, R48, UR5, R51, 0x1, P1 ;  /* 0x0000000530337c11 */ /* 0x000fe200088f0c33 */
[----:B------:R-:W-:Y:S01]  /*25c0*/  IMAD.IADD R45, R63, 0x1, R45 ;  /* 0x000000013f2d7824 */ /* 0x000fe200078e022d */
[----:B------:R-:W-:Y:S01]  /*25d0*/  ISETP.GT.AND P1, PT, R3, 0x1, P2 ;  /* 0x000000010300780c */ /* 0x000fe20001724270 */
[----:B------:R-:W-:-:S03]  /*25e0*/  IMAD.WIDE.U32 R44, R41, R8, R44 ;  /* 0x00000008292c7225 */ /* 0x000fc600078e002c */
[----:B------:R-:W-:Y:S01]  /*25f0*/  LEA R48, P3, R44, R6, 0x1 ;  /* 0x000000062c307211 */ /* 0x000fe200078608ff */
[----:B--2---:R-:W-:-:S05]  /*2600*/  HADD2.F32 R49, -RZ, R9.H0_H0 ;  /* 0x20000009ff317230 */ /* 0x004fca0000004100 */
[----:B------:R-:W-:-:S04]  /*2610*/  FMUL R49, R49, R42 ;  /* 0x0000002a31317220 */ /* 0x000fc80000400000 */
[----:B------:R-:W-:Y:S01]  /*2620*/  FFMA R49, R32, R40, R49 ;  /* 0x0000002820317223 */ /* 0x000fe20000000031 */
[----:B------:R-:W-:-:S04]  /*2630*/  IMAD.IADD R32, R61, 0x1, R45 ;  /* 0x000000013d207824 */ /* 0x000fc800078e022d */
[----:B------:R-:W-:-:S04]  /*2640*/  F2FP.F16.F32.PACK_AB R49, RZ, R49 ;  /* 0x00000031ff31723e */ /* 0x000fc800000000ff */
[----:B------:R-:W-:Y:S02]  /*2650*/  PRMT R45, R49, 0x7610, R45 ;  /* 0x00007610312d7816 */ /* 0x000fe4000000002d */
[----:B------:R-:W-:Y:S01]  /*2660*/  LEA.HI.X R49, R44, R7, R32, 0x1, P3 ;  /* 0x000000072c317211 */ /* 0x000fe200018f0c20 */
[C---:B------:R-:W-:Y:S02]  /*2670*/  IMAD.SHL.U32 R44, R12.reuse, 0x8, RZ ;  /* 0x000000080c2c7824 */ /* 0x040fe400078e00ff */
[----:B------:R0:W-:Y:S02]  /*2680*/  @P0 STG.E.U16 desc[UR36][R50.64], R45 ;  /* 0x0000002d32000986 */ /* 0x0001e4000c101524 */
[----:B0-----:R-:W-:Y:S01]  /*2690*/  SHF.L.U64.HI R45, R12, 0x3, R13 ;  /* 0x000000030c2d7819 */ /* 0x001fe2000001020d */
[----:B------:R-:W-:Y:S06]  /*26a0*/  @!P1 BRA `(.L_x_37) ;  /* 0x0000000000049947 */ /* 0x000fec0003800000 */
[----:B------:R0:W5:Y:S02]  /*26b0*/  LDG.E.LTC128B.U16 R9, desc[UR36][R48.64+0x2] ;  /* 0x0000022430097981 */ /* 0x000164000c1e1520 */
.L_x_37:
[----:B------:R-:W-:Y:S05]  /*26c0*/  BSYNC B1 ;  /* 0x0000000000017941 */ /* 0x000fea0003800000 */
.L_x_36:
[----:B-----5:R-:W-:Y:S01]  /*26d0*/  HADD2.F32 R47, -RZ, R9.H0_H0 ;  /* 0x20000009ff2f7230 */ /* 0x020fe20000004100 */
[----:B------:R-:W-:Y:S01]  /*26e0*/  ISETP.GT.AND P0, PT, R58, 0x8, PT ;  /* 0x000000083a00780c */ /* 0x000fe20003f04270 */
[----:B------:R-:W-:Y:S01]  /*26f0*/  IMAD.WIDE.U32 R52, R65, R12, R44 ;  /* 0x0000000c41347225 */ /* 0x000fe200078e002c */
[----:B------:R-:W-:-:S03]  /*2700*/  PRMT R56, R9, 0x7610, R56 ;  /* 0x0000761009387816 */ /* 0x000fc60000000038 */
[----:B------:R-:W-:Y:S01]  /*2710*/  FMUL R32, R47, R42 ;  /* 0x0000002a2f207220 */ /* 0x000fe20000400000 */
[----:B------:R-:W-:Y:S01]  /*2720*/  IMAD.IADD R67, R63, 0x1, R53 ;  /* 0x000000013f437824 */ /* 0x000fe200078e0235 */
[----:B------:R-:W-:Y:S02]  /*2730*/  IADD3 R46, P4, R20, R52, RZ ;  /* 0x00000034142e7210 */ /* 0x000fe40007f9e0ff */
[----:B------:R-:W-:Y:S01]  /*2740*/  FFMA R33, R33, R40, R32 ;  /* 0x0000002821217223 */ /* 0x000fe20000000020 */
[----:B------:R-:W-:Y:S02]  /*2750*/  ISETP.GT.AND P3, PT, R3, RZ, P0 ;  /* 0x000000ff0300720c */ /* 0x000fe40000764270 */
[----:B------:R-:W-:Y:S01]  /*2760*/  IMAD.X R47, R67, 0x1, R15, P4 ;  /* 0x00000001432f7824 */ /* 0x000fe200020e060f */
[----:B------:R-:W-:Y:S02]  /*2770*/  LEA R32, P4, R46, R6, 0x1 ;  /* 0x000000062e207211 */ /* 0x000fe400078808ff */
[----:B------:R-:W-:-:S02]  /*2780*/  F2FP.F16.F32.PACK_AB R54, RZ, R33 ;  /* 0x00000021ff36723e */ /* 0x000fc400000000ff */
[--C-:B------:R-:W-:Y:S02]  /*2790*/  LEA.HI.X R33, R46, R7, R47.reuse, 0x1, P4 ;  /* 0x000000072e217211 */ /* 0x100fe400020f0c2f */
[----:B------:R-:W-:-:S05]  /*27a0*/  PRMT R47, R54, 0x7610, R47 ;  /* 0x00007610362f7816 */ /* 0x000fca000000002f */
[----:B------:R1:W-:Y:S04]  /*27b0*/  @P1 STG.E.U16 desc[UR36][R50.64+0x2], R47 ;  /* 0x0000022f32001986 */ /* 0x0003e8000c101524 */
[----:B------:R2:W3:Y:S01]  /*27c0*/  @P3 LDG.E.LTC128B.U16 R56, desc[UR36][R32.64] ;  /* 0x0000002420383981 */ /* 0x0004e2000c1e1520 */
[C---:B------:R-:W-:Y:S01]  /*27d0*/  IMAD.SHL.U32 R57, R10.reuse, 0x10, RZ ;  /* 0x000000100a397824 */ /* 0x040fe200078e00ff */
[----:B------:R-:W-:Y:S01]  /*27e0*/  SHF.L.U64.HI R59, R10, 0x4, R11 ;  /* 0x000000040a3b7819 */ /* 0x000fe2000001020b */
[----:B------:R-:W-:Y:S01]  /*27f0*/  BSSY B1, `(.L_x_38) ;  /* 0x0000011000017945 */ /* 0x000fe20003800000 */
[----:B------:R-:W-:Y:S02]  /*2800*/  IADD3 R46, P1, R4, R52, RZ ;  /* 0x00000034042e7210 */ /* 0x000fe40007f3e0ff */
[----:B------:R-:W-:-:S03]  /*2810*/  IADD3 R54, P4, R57, R50, RZ ;  /* 0x0000003239367210 */ /* 0x000fc60007f9e0ff */
[----:B-1----:R-:W-:Y:S01]  /*2820*/  IMAD.X R47, R5, 0x1, R67, P1 ;  /* 0x00000001052f7824 */ /* 0x002fe200008e0643 */
[----:B------:R-:W-:Y:S01]  /*2830*/  ISETP.GT.AND P1, PT, R3, 0x1, P0 ;  /* 0x000000010300780c */ /* 0x000fe20000724270 */
[----:B------:R-:W-:Y:S02]  /*2840*/  IMAD.X R55, R59, 0x1, R51, P4 ;  /* 0x000000013b377824 */ /* 0x000fe400020e0633 */
[----:B------:R-:W-:-:S03]  /*2850*/  IMAD.WIDE.U32 R46, R41, R8, R46 ;  /* 0x00000008292e7225 */ /* 0x000fc600078e002e */
[----:B--2---:R-:W-:Y:S01]  /*2860*/  LEA R32, P5, R46, R6, 0x1 ;  /* 0x000000062e207211 */ /* 0x004fe200078a08ff */
[----:B---3--:R-:W-:-:S05]  /*2870*/  HADD2.F32 R9, -RZ, R56.H0_H0 ;  /* 0x20000038ff097230 */ /* 0x008fca0000004100 */
[----:B------:R-:W-:-:S04]  /*2880*/  FMUL R9, R9, R42 ;  /* 0x0000002a09097220 */ /* 0x000fc80000400000 */
[----:B------:R-:W-:Y:S01]  /*2890*/  FFMA R9, R34, R40, R9 ;  /* 0x0000002822097223 */ /* 0x000fe20000000009 */
[----:B------:R-:W-:-:S04]  /*28a0*/  IMAD.IADD R34, R61, 0x1, R47 ;  /* 0x000000013d227824 */ /* 0x000fc800078e022f */
[----:B------:R-:W-:Y:S02]  /*28b0*/  F2FP.F16.F32.PACK_AB R9, RZ, R9 ;  /* 0x00000009ff09723e */ /* 0x000fe400000000ff */
[----:B------:R-:W-:-:S03]  /*28c0*/  LEA.HI.X R33, R46, R7, R34, 0x1, P5 ;  /* 0x000000072e217211 */ /* 0x000fc600028f0c22 */
[----:B------:R1:W-:Y:S01]  /*28d0*/  @P3 STG.E.U16 desc[UR36][R54.64], R9 ;  /* 0x0000000936003986 */ /* 0x0003e2000c101524 */
[----:B------:R-:W-:Y:S05]  /*28e0*/  @!P1 BRA `(.L_x_39) ;  /* 0x0000000000049947 */ /* 0x000fea0003800000 */
[----:B------:R2:W5:Y:S02]  /*28f0*/  LDG.E.LTC128B.U16 R56, desc[UR36][R32.64+0x2] ;  /* 0x0000022420387981 */ /* 0x000564000c1e1520 */
.L_x_39:
[----:B------:R-:W-:Y:S05]  /*2900*/  BSYNC B1 ;  /* 0x0000000000017941 */ /* 0x000fea0003800000 */
.L_x_38:
[----:B-1---5:R-:W-:Y:S01]  /*2910*/  HADD2.F32 R9, -RZ, R56.H0_H0 ;  /* 0x20000038ff097230 */ /* 0x022fe20000004100 */
[----:B------:R-:W-:Y:S01]  /*2920*/  ISETP.GT.AND P3, PT, R3, 0x8, P2 ;  /* 0x000000080300780c */ /* 0x000fe20001764270 */
[----:B------:R-:W-:Y:S03]  /*2930*/  BSSY B1, `(.L_x_40) ;  /* 0x0000007000017945 */ /* 0x000fe60003800000 */
[----:B------:R-:W-:-:S04]  /*2940*/  FMUL R34, R9, R42 ;  /* 0x0000002a09227220 */ /* 0x000fc80000400000 */
[----:B------:R-:W-:-:S05]  /*2950*/  FFMA R34, R35, R40, R34 ;  /* 0x0000002823227223 */ /* 0x000fca0000000022 */
[----:B------:R-:W-:-:S05]  /*2960*/  F2FP.F16.F32.PACK_AB R34, RZ, R34 ;  /* 0x00000022ff22723e */ /* 0x000fca00000000ff */
[----:B------:R1:W-:Y:S01]  /*2970*/  @P1 STG.E.U16 desc[UR36][R54.64+0x2], R34 ;  /* 0x0000022236001986 */ /* 0x0003e2000c101524 */
[----:B------:R-:W-:Y:S05]  /*2980*/  @!P3 BRA `(.L_x_41) ;  /* 0x000000000004b947 */ /* 0x000fea0003800000 */
[----:B------:R3:W5:Y:S02]  /*2990*/  LDG.E.LTC128B.U16 R56, desc[UR36][R48.64+0x10] ;  /* 0x0000102430387981 */ /* 0x000764000c1e1520 */
.L_x_41:
[----:B------:R-:W-:Y:S05]  /*29a0*/  BSYNC B1 ;  /* 0x0000000000017941 */ /* 0x000fea0003800000 */
.L_x_40:
[----:B-----5:R-:W-:Y:S01]  /*29b0*/  HADD2.F32 R9, -RZ, R56.H0_H0 ;  /* 0x20000038ff097230 */ /* 0x020fe20000004100 */
        /* <DEDUP_REMOVED lines=8> */
.L_x_43:
[----:B------:R-:W-:Y:S05]  /*2a40*/  BSYNC B1 ;  /* 0x0000000000017941 */ /* 0x000fea0003800000 */
.L_x_42:
[----:B----45:R-:W-:Y:S01]  /*2a50*/  HADD2.F32 R9, -RZ, R56.H0_H0 ;  /* 0x20000038ff097230 */ /* 0x030fe20000004100 */
[----:B------:R-:W-:Y:S01]  /*2a60*/  ISETP.GT.AND P3, PT, R3, 0x8, P0 ;  /* 0x000000080300780c */ /* 0x000fe20000764270 */
[----:B------:R-:W-:Y:S03]  /*2a70*/  BSSY B1, `(.L_x_44) ;  /* 0x0000007000017945 */ /* 0x000fe60003800000 */
[----:B-1----:R-:W-:-:S04]  /*2a80*/  FMUL R34, R9, R42 ;  /* 0x0000002a09227220 */ /* 0x002fc80000400000 */
[----:B------:R-:W-:-:S05]  /*2a90*/  FFMA R34, R37, R40, R34 ;  /* 0x0000002825227223 */ /* 0x000fca0000000022 */
[----:B------:R-:W-:-:S05]  /*2aa0*/  F2FP.F16.F32.PACK_AB R34, RZ, R34 ;  /* 0x00000022ff22723e */ /* 0x000fca00000000ff */
[----:B------:R1:W-:Y:S01]  /*2ab0*/  @P2 STG.E.U16 desc[UR36][R50.64+0x12], R34 ;  /* 0x0000122232002986 */ /* 0x0003e2000c101524 */
[----:B------:R-:W-:Y:S05]  /*2ac0*/  @!P3 BRA `(.L_x_45) ;  /* 0x000000000004b947 */ /* 0x000fea0003800000 */
[----:B------:R4:W5:Y:S02]  /*2ad0*/  LDG.E.LTC128B.U16 R56, desc[UR36][R32.64+0x10] ;  /* 0x0000102420387981 */ /* 0x000964000c1e1520 */
.L_x_45:
[----:B------:R-:W-:Y:S05]  /*2ae0*/  BSYNC B1 ;  /* 0x0000000000017941 */ /* 0x000fea0003800000 */
.L_x_44:
        /* <DEDUP_REMOVED lines=9> */
.L_x_47:
[----:B------:R-:W-:Y:S05]  /*2b80*/  BSYNC B1 ;  /* 0x0000000000017941 */ /* 0x000fea0003800000 */
.L_x_46:
[----:B0-2-4-:R-:W-:Y:S01]  /*2b90*/  IMAD.MOV.U32 R32, RZ, RZ, R52 ;  /* 0x000000ffff207224 */ /* 0x015fe200078e0034 */
[----:B------:R-:W-:Y:S01]  /*2ba0*/  ISETP.GT.AND P0, PT, R58, 0x80, PT ;  /* 0x000000803a00780c */ /* 0x000fe20003f04270 */
[----:B------:R-:W-:Y:S02]  /*2bb0*/  IMAD.MOV.U32 R33, RZ, RZ, R67 ;  /* 0x000000ffff217224 */ /* 0x000fe400078e0043 */
[----:B-----5:R-:W-:Y:S01]  /*2bc0*/  HADD2.F32 R9, -RZ, R56.H0_H0 ;  /* 0x20000038ff097230 */ /* 0x020fe20000004100 */
[----:B------:R-:W-:Y:S01]  /*2bd0*/  ISETP.GT.AND P2, PT, R3, RZ, P0 ;  /* 0x000000ff0300720c */ /* 0x000fe20000744270 */
[----:B------:R-:W-:-:S04]  /*2be0*/  IMAD.WIDE.U32 R46, R12, 0x78, R32 ;  /* 0x000000780c2e7825 */ /* 0x000fc800078e0020 */
[----:B------:R-:W-:Y:S01]  /*2bf0*/  FMUL R32, R9, R42 ;  /* 0x0000002a09207220 */ /* 0x000fe20000400000 */
[----:B------:R-:W-:Y:S01]  /*2c00*/  IMAD R13, R13, 0x78, RZ ;  /* 0x000000780d0d7824 */ /* 0x000fe200078e02ff */
[----:B------:R-:W-:Y:S02]  /*2c10*/  IADD3 R9, P3, R20, R46, RZ ;  /* 0x0000002e14097210 */ /* 0x000fe40007f7e0ff */
[----:B------:R-:W-:Y:S01]  /*2c20*/  FFMA R39, R39, R40, R32 ;  /* 0x0000002827277223 */ /* 0x000fe20000000020 */
[----:B-1----:R-:W-:-:S04]  /*2c30*/  IMAD.IADD R51, R47, 0x1, R13 ;  /* 0x000000012f337824 */ /* 0x002fc800078e020d */
[----:B------:R-:W-:Y:S01]  /*2c40*/  IMAD.X R34, R51, 0x1, R15, P3 ;  /* 0x0000000133227824 */ /* 0x000fe200018e060f */
[C---:B------:R-:W-:Y:S02]  /*2c50*/  LEA R32, P3, R9.reuse, R6, 0x1 ;  /* 0x0000000609207211 */ /* 0x040fe400078608ff */
[----:B------:R-:W-:Y:S02]  /*2c60*/  F2FP.F16.F32.PACK_AB R39, RZ, R39 ;  /* 0x00000027ff27723e */ /* 0x000fe400000000ff */
[----:B------:R-:W-:-:S03]  /*2c70*/  LEA.HI.X R33, R9, R7, R34, 0x1, P3 ;  /* 0x0000000709217211 */ /* 0x000fc600018f0c22 */
[----:B------:R0:W-:Y:S04]  /*2c80*/  @P1 STG.E.U16 desc[UR36][R54.64+0x12], R39 ;  /* 0x0000122736001986 */ /* 0x0001e8000c101524 */
[----:B------:R1:W2:Y:S01]  /*2c90*/  @P2 LDG.E.LTC128B.U16 R56, desc[UR36][R32.64] ;  /* 0x0000002420382981 */ /* 0x0002a2000c1e1520 */
[----:B------:R-:W-:Y:S01]  /*2ca0*/  IMAD.WIDE.U32 R34, R12, 0x78, R44 ;  /* 0x000000780c227825 */ /* 0x000fe200078e002c */
[----:B------:R-:W-:Y:S01]  /*2cb0*/  ISETP.GT.AND P3, PT, R3, 0x1, P0 ;  /* 0x000000010300780c */ /* 0x000fe20000764270 */
[----:B------:R-:W-:Y:S02]  /*2cc0*/  BSSY B1, `(.L_x_48) ;  /* 0x0000016000017945 */ /* 0x000fe40003800000 */
[----:B---3--:R-:W-:Y:S02]  /*2cd0*/  IMAD R49, R11, 0xf0, RZ ;  /* 0x000000f00b317824 */ /* 0x008fe400078e02ff */
[----:B------:R-:W-:-:S02]  /*2ce0*/  IMAD.IADD R35, R13, 0x1, R35 ;  /* 0x000000010d237824 */ /* 0x000fc400078e0223 */
[----:B0-----:R-:W-:Y:S01]  /*2cf0*/  IMAD.WIDE.U32 R54, R10, 0xf0, R54 ;  /* 0x000000f00a367825 */ /* 0x001fe200078e0036 */
[----:B-1----:R-:W-:-:S03]  /*2d00*/  IADD3 R32, P4, R44, R34, RZ ;  /* 0x000000222c207210 */ /* 0x002fc60007f9e0ff */
[----:B------:R-:W-:Y:S02]  /*2d10*/  IMAD.IADD R11, R55, 0x1, R49 ;  /* 0x00000001370b7824 */ /* 0x000fe400078e0231 */
[----:B------:R-:W-:-:S03]  /*2d20*/  IMAD.WIDE.U32 R36, R65, R12, R34 ;  /* 0x0000000c41247225 */ /* 0x000fc600078e0022 */
[----:B------:R-:W-:-:S04]  /*2d30*/  IADD3 R36, P1, R4, R36, RZ ;  /* 0x0000002404247210 */ /* 0x000fc80007f3e0ff */
[----:B------:R-:W-:-:S03]  /*2d40*/  IADD3.X R37, R5, R63, R37, P1, !PT ;  /* 0x0000003f05257210 */ /* 0x000fc60000ffe425 */
[----:B------:R-:W-:-:S03]  /*2d50*/  IMAD.WIDE.U32 R36, R41, R8, R36 ;  /* 0x0000000829247225 */ /* 0x000fc600078e0024 */
[----:B------:R-:W-:Y:S01]  /*2d60*/  LEA R38, P1, R36, R6, 0x1 ;  /* 0x0000000624267211 */ /* 0x000fe200078208ff */
[----:B--2---:R-:W-:-:S05]  /*2d70*/  HADD2.F32 R9, -RZ, R56.H0_H0 ;  /* 0x20000038ff097230 */ /* 0x004fca0000004100 */
[----:B------:R-:W-:-:S04]  /*2d80*/  FMUL R9, R9, R42 ;  /* 0x0000002a09097220 */ /* 0x000fc80000400000 */
[----:B------:R-:W-:-:S05]  /*2d90*/  FFMA R9, R24, R40, R9 ;  /* 0x0000002818097223 */ /* 0x000fca0000000009 */
[----:B------:R-:W-:Y:S01]  /*2da0*/  F2FP.F16.F32.PACK_AB R10, RZ, R9 ;  /* 0x00000009ff0a723e */ /* 0x000fe200000000ff */
[----:B------:R-:W-:-:S03]  /*2db0*/  IMAD.IADD R9, R61, 0x1, R37 ;  /* 0x000000013d097824 */ /* 0x000fc600078e0225 */
[----:B------:R-:W-:Y:S01]  /*2dc0*/  PRMT R13, R10, 0x7610, R13 ;  /* 0x000076100a0d7816 */ /* 0x000fe2000000000d */
[----:B------:R-:W-:Y:S01]  /*2dd0*/  @P2 IMAD.MOV.U32 R10, RZ, RZ, R54 ;  /* 0x000000ffff0a2224 */ /* 0x000fe200078e0036 */
[----:B------:R-:W-:-:S04]  /*2de0*/  LEA.HI.X R39, R36, R7, R9, 0x1, P1 ;  /* 0x0000000724277211 */ /* 0x000fc800008f0c09 */
[----:B------:R0:W-:Y:S01]  /*2df0*/  @P2 STG.E.U16 desc[UR36][R10.64], R13 ;  /* 0x0000000d0a002986 */ /* 0x0001e2000c101524 */
[----:B------:R-:W-:Y:S05]  /*2e00*/  @!P3 BRA `(.L_x_49) ;  /* 0x000000000004b947 */ /* 0x000fea0003800000 */
[----:B------:R1:W5:Y:S02]  /*2e10*/  LDG.E.LTC128B.U16 R56, desc[UR36][R38.64+0x2] ;  /* 0x0000022426387981 */ /* 0x000364000c1e1520 */
.L_x_49:
[----:B------:R-:W-:Y:S05]  /*2e20*/  BSYNC B1 ;  /* 0x0000000000017941 */ /* 0x000fea0003800000 */
.L_x_48:
[----:B-----5:R-:W-:Y:S01]  /*2e30*/  HADD2.F32 R9, -RZ, R56.H0_H0 ;  /* 0x20000038ff097230 */ /* 0x020fe20000004100 */
[----:B------:R-:W-:Y:S01]  /*2e40*/  ISETP.GT.AND P1, PT, R58, 0x88, PT ;  /* 0x000000883a00780c */ /* 0x000fe20003f24270 */
[----:B------:R-:W-:Y:S01]  /*2e50*/  @P3 IMAD.MOV.U32 R24, RZ, RZ, R54 ;  /* 0x000000ffff183224 */ /* 0x000fe200078e0036 */
[----:B------:R-:W-:Y:S01]  /*2e60*/  BSSY B1, `(.L_x_50) ;  /* 0x0000010000017945 */ /* 0x000fe20003800000 */
[----:B------:R-:W-:Y:S02]  /*2e70*/  IMAD.X R33, R35, 0x1, R45, P4 ;  /* 0x0000000123217824 */ /* 0x000fe400020e062d */
[----:B------:R-:W-:Y:S01]  /*2e80*/  FMUL R14, R9, R42 ;  /* 0x0000002a090e7220 */ /* 0x000fe20000400000 */
[----:B------:R-:W-:Y:S01]  /*2e90*/  IADD3 R46, P2, P4, R20, R46, R44 ;  /* 0x0000002e142e7210 */ /* 0x000fe20007c5e02c */
[----:B------:R-:W-:-:S04]  /*2ea0*/  IMAD.WIDE.U32 R20, R65, R12, R32 ;  /* 0x0000000c41147225 */ /* 0x000fc800078e0020 */
[----:B------:R-:W-:Y:S01]  /*2eb0*/  FFMA R14, R25, R40, R14 ;  /* 0x00000028190e7223 */ /* 0x000fe2000000000e */
[----:B------:R-:W-:Y:S01]  /*2ec0*/  IADD3.X R15, R15, R51, R45, P2, P4 ;  /* 0x000000330f0f7210 */ /* 0x000fe200017e842d */
[----:B------:R-:W-:Y:S01]  /*2ed0*/  @P3 IMAD.MOV.U32 R25, RZ, RZ, R11 ;  /* 0x000000ffff193224 */ /* 0x000fe200078e000b */
[----:B------:R-:W-:Y:S02]  /*2ee0*/  ISETP.GT.AND P2, PT, R3, RZ, P1 ;  /* 0x000000ff0300720c */ /* 0x000fe40000f44270 */
[----:B------:R-:W-:Y:S02]  /*2ef0*/  F2FP.F16.F32.PACK_AB R9, RZ, R14 ;  /* 0x0000000eff09723e */ /* 0x000fe400000000ff */
[----:B------:R-:W-:Y:S02]  /*2f00*/  LEA R12, P4, R46, R6, 0x1 ;  /* 0x000000062e0c7211 */ /* 0x000fe400078808ff */
[----:B------:R-:W-:Y:S01]  /*2f10*/  IADD3 R14, P5, R4, R20, RZ ;  /* 0x00000014040e7210 */ /* 0x000fe20007fbe0ff */
[----:B------:R2:W-:Y:S01]  /*2f20*/  @P3 STG.E.U16 desc[UR36][R24.64+0x2], R9 ;  /* 0x0000020918003986 */ /* 0x0005e2000c101524 */
[----:B0-----:R-:W-:-:S05]  /*2f30*/  LEA.HI.X R13, R46, R7, R15, 0x1, P4 ;  /* 0x000000072e0d7211 */ /* 0x001fca00020f0c0f */
[----:B------:R-:W-:Y:S06]  /*2f40*/  @!P2 BRA `(.L_x_51) ;  /* 0x000000000004a947 */ /* 0x000fec0003800000 */
[----:B------:R0:W5:Y:S02]  /*2f50*/  LDG.E.LTC128B.U16 R56, desc[UR36][R12.64] ;  /* 0x000000240c387981 */ /* 0x000164000c1e1520 */
.L_x_51:
[----:B------:R-:W-:Y:S05]  /*2f60*/  BSYNC B1 ;  /* 0x0000000000017941 */ /* 0x000fea0003800000 */
.L_x_50:
[----:B--2--5:R-:W-:Y:S01]  /*2f70*/  HADD2.F32 R9, -RZ, R56.H0_H0 ;  /* 0x20000038ff097230 */ /* 0x024fe20000004100 */
[----:B------:R-:W-:Y:S01]  /*2f80*/  IADD3.X R15, R5, R63, R21, P5, !PT ;  /* 0x0000003f050f7210 */ /* 0x000fe20002ffe415 */
[----:B------:R-:W-:Y:S01]  /*2f90*/  BSSY B1, `(.L_x_52) ;  /* 0x000000e000017945 */ /* 0x000fe20003800000 */
[----:B------:R-:W-:Y:S02]  /*2fa0*/  IADD3 R4, P4, R57, R54, RZ ;  /* 0x0000003639047210 */ /* 0x000fe40007f9e0ff */
[----:B------:R-:W-:Y:S01]  /*2fb0*/  FMUL R5, R9, R42 ;  /* 0x0000002a09057220 */ /* 0x000fe20000400000 */
[----:B------:R-:W-:Y:S01]  /*2fc0*/  ISETP.GT.AND P3, PT, R3, 0x1, P1 ;  /* 0x000000010300780c */ /* 0x000fe20000f64270 */
[----:B------:R-:W-:-:S04]  /*2fd0*/  IMAD.WIDE.U32 R8, R41, R8, R14 ;  /* 0x0000000829087225 */ /* 0x000fc800078e000e */
[----:B------:R-:W-:Y:S01]  /*2fe0*/  FFMA R5, R26, R40, R5 ;  /* 0x000000281a057223 */ /* 0x000fe20000000005 */
[----:B------:R-:W-:Y:S01]  /*2ff0*/  IMAD.IADD R9, R61, 0x1, R9 ;  /* 0x000000013d097824 */ /* 0x000fe200078e0209 */
[----:B------:R-:W-:-:S03]  /*3000*/  LEA R6, P5, R8, R6, 0x1 ;  /* 0x0000000608067211 */ /* 0x000fc600078a08ff */
[----:B------:R-:W-:Y:S01]  /*3010*/  F2FP.F16.F32.PACK_AB R10, RZ, R5 ;  /* 0x00000005ff0a723e */ /* 0x000fe200000000ff */
[----:B------:R-:W-:Y:S01]  /*3020*/  IMAD.X R5, R11, 0x1, R59, P4 ;  /* 0x000000010b057824 */ /* 0x000fe200020e063b */
[----:B------:R-:W-:-:S04]  /*3030*/  LEA.HI.X R7, R8, R7, R9, 0x1, P5 ;  /* 0x0000000708077211 */ /* 0x000fc800028f0c09 */
[----:B------:R2:W-:Y:S01]  /*3040*/  @P2 STG.E.U16 desc[UR36][R4.64], R10 ;  /* 0x0000000a04002986 */ /* 0x0005e2000c101524 */
[----:B------:R-:W-:Y:S05]  /*3050*/  @!P3 BRA `(.L_x_53) ;  /* 0x000000000004b947 */ /* 0x000fea0003800000 */
[----:B------:R3:W5:Y:S02]  /*3060*/  LDG.E.LTC128B.U16 R56, desc[UR36][R6.64+0x2] ;  /* 0x0000022406387981 */ /* 0x000764000c1e1520 */
.L_x_53:
[----:B------:R-:W-:Y:S05]  /*3070*/  BSYNC B1 ;  /* 0x0000000000017941 */ /* 0x000fea0003800000 */
.L_x_52:
        /* <DEDUP_REMOVED lines=9> */
.L_x_55:
[----:B------:R-:W-:Y:S05]  /*3110*/  BSYNC B1 ;  /* 0x0000000000017941 */ /* 0x000fea0003800000 */
.L_x_54:
[----:B--2-45:R-:W-:Y:S01]  /*3120*/  HADD2.F32 R5, -RZ, R56.H0_H0 ;  /* 0x20000038ff057230 */ /* 0x034fe20000004100 */
[----:B------:R-:W-:Y:S01]  /*3130*/  ISETP.GT.AND P0, PT, R3, 0x9, P0 ;  /* 0x000000090300780c */ /* 0x000fe20000704270 */
[----:B------:R-:W-:Y:S03]  /*3140*/  BSSY B1, `(.L_x_56) ;  /* 0x000000a000017945 */ /* 0x000fe60003800000 */
[----:B------:R-:W-:-:S04]  /*3150*/  FMUL R5, R5, R42 ;  /* 0x0000002a05057220 */ /* 0x000fc80000400000 */
[----:B------:R-:W-:-:S05]  /*3160*/  FFMA R5, R28, R40, R5 ;  /* 0x000000281c057223 */ /* 0x000fca0000000005 */
[----:B------:R-:W-:Y:S01]  /*3170*/  F2FP.F16.F32.PACK_AB R4, RZ, R5 ;  /* 0x00000005ff04723e */ /* 0x000fe200000000ff */
[----:B------:R-:W-:-:S03]  /*3180*/  IMAD.IADD R5, R49, 0x1, R55 ;  /* 0x0000000131057824 */ /* 0x000fc600078e0237 */
[----:B------:R-:W-:Y:S01]  /*3190*/  PRMT R8, R4, 0x7610, R8 ;  /* 0x0000761004087816 */ /* 0x000fe20000000008 */
[----:B------:R-:W-:-:S05]  /*31a0*/  @P2 IMAD.MOV.U32 R4, RZ, RZ, R54 ;  /* 0x000000ffff042224 */ /* 0x000fca00078e0036 */
[----:B------:R2:W-:Y:S01]  /*31b0*/  @P2 STG.E.U16 desc[UR36][R4.64+0x10], R8 ;  /* 0x0000100804002986 */ /* 0x0005e2000c101524 */
[----:B------:R-:W-:Y:S05]  /*31c0*/  @!P0 BRA `(.L_x_57) ;  /* 0x0000000000048947 */ /* 0x000fea0003800000 */
[----:B------:R4:W5:Y:S02]  /*31d0*/  LDG.E.LTC128B.U16 R56, desc[UR36][R38.64+0x12] ;  /* 0x0000122426387981 */ /* 0x000964000c1e1520 */
.L_x_57:
[----:B------:R-:W-:Y:S05]  /*31e0*/  BSYNC B1 ;  /* 0x0000000000017941 */ /* 0x000fea0003800000 */
.L_x_56:
[----:B-----5:R-:W-:Y:S01]  /*31f0*/  HADD2.F32 R9, -RZ, R56.H0_H0 ;  /* 0x20000038ff097230 */ /* 0x020fe20000004100 */
[----:B------:R-:W-:Y:S01]  /*3200*/  ISETP.GT.AND P2, PT, R3, 0x8, P1 ;  /* 0x000000080300780c */ /* 0x000fe20000f44270 */
[----:B------:R-:W-:Y:S03]  /*3210*/  BSSY B1, `(.L_x_58) ;  /* 0x000000a000017945 */ /* 0x000fe60003800000 */
[----:B--2---:R-:W-:Y:S01]  /*3220*/  FMUL R8, R9, R42 ;  /* 0x0000002a09087220 */ /* 0x004fe20000400000 */
[----:B------:R-:W-:-:S03]  /*3230*/  @P0 IMAD.MOV.U32 R9, RZ, RZ, R5 ;  /* 0x000000ffff090224 */ /* 0x000fc600078e0005 */
[----:B------:R-:W-:-:S05]  /*3240*/  FFMA R8, R29, R40, R8 ;  /* 0x000000281d087223 */ /* 0x000fca0000000008 */
[----:B------:R-:W-:-:S04]  /*3250*/  F2FP.F16.F32.PACK_AB R8, RZ, R8 ;  /* 0x00000008ff08723e */ /* 0x000fc800000000ff */
[----:B------:R-:W-:Y:S01]  /*3260*/  PRMT R10, R8, 0x7610, R10 ;  /* 0x00007610080a7816 */ /* 0x000fe2000000000a */
[----:B------:R-:W-:-:S05]  /*3270*/  @P0 IMAD.MOV.U32 R8, RZ, RZ, R54 ;  /* 0x000000ffff080224 */ /* 0x000fca00078e0036 */
[----:B------:R2:W-:Y:S01]  /*3280*/  @P0 STG.E.U16 desc[UR36][R8.64+0x12], R10 ;  /* 0x0000120a08000986 */ /* 0x0005e2000c101524 */
[----:B------:R-:W-:Y:S05]  /*3290*/  @!P2 BRA `(.L_x_59) ;  /* 0x000000000004a947 */ /* 0x000fea0003800000 */
[----:B------:R0:W5:Y:S02]  /*32a0*/  LDG.E.LTC128B.U16 R56, desc[UR36][R6.64+0x10] ;  /* 0x0000102406387981 */ /* 0x000164000c1e1520 */
.L_x_59:
[----:B------:R-:W-:Y:S05]  /*32b0*/  BSYNC B1 ;  /* 0x0000000000017941 */ /* 0x000fea0003800000 */
.L_x_58:
[----:B--2--5:R-:W-:Y:S01]  /*32c0*/  HADD2.F32 R9, -RZ, R56.H0_H0 ;  /* 0x20000038ff097230 */ /* 0x024fe20000004100 */
[----:B------:R-:W-:Y:S01]  /*32d0*/  IADD3 R4, P0, R57, R54, RZ ;  /* 0x0000003639047210 */ /* 0x000fe20007f1e0ff */
[----:B------:R-:W-:Y:S01]  /*32e0*/  BSSY B1, `(.L_x_60) ;  /* 0x0000009000017945 */ /* 0x000fe20003800000 */
[----:B------:R-:W-:Y:S02]  /*32f0*/  ISETP.GT.AND P1, PT, R3, 0x9, P1 ;  /* 0x000000090300780c */ /* 0x000fe40000f24270 */
[----:B------:R-:W-:Y:S01]  /*3300*/  FMUL R9, R9, R42 ;  /* 0x0000002a09097220 */ /* 0x000fe20000400000 */
[----:B------:R-:W-:-:S03]  /*3310*/  IMAD.X R5, R5, 0x1, R59, P0 ;  /* 0x0000000105057824 */ /* 0x000fc600000e063b */
[----:B------:R-:W-:-:S05]  /*3320*/  FFMA R9, R30, R40, R9 ;  /* 0x000000281e097223 */ /* 0x000fca0000000009 */
[----:B------:R-:W-:-:S05]  /*3330*/  F2FP.F16.F32.PACK_AB R9, RZ, R9 ;  /* 0x00000009ff09723e */ /* 0x000fca00000000ff */
[----:B------:R2:W-:Y:S01]  /*3340*/  @P2 STG.E.U16 desc[UR36][R4.64+0x10], R9 ;  /* 0x0000100904002986 */ /* 0x0005e2000c101524 */
[----:B------:R-:W-:Y:S05]  /*3350*/  @!P1 BRA `(.L_x_61) ;  /* 0x0000000000049947 */ /* 0x000fea0003800000 */
[----:B------:R0:W5:Y:S02]  /*3360*/  LDG.E.LTC128B.U16 R56, desc[UR36][R6.64+0x12] ;  /* 0x0000122406387981 */ /* 0x000164000c1e1520 */
.L_x_61:
[----:B------:R-:W-:Y:S05]  /*3370*/  BSYNC B1 ;  /* 0x0000000000017941 */ /* 0x000fea0003800000 */
.L_x_60:
[----:B------:R-:W-:Y:S05]  /*3380*/  @!P1 BRA `(.L_x_62) ;  /* 0x0000000400749947 */ /* 0x000fea0003800000 */
[----:B-----5:R-:W-:-:S05]  /*3390*/  HADD2.F32 R3, -RZ, R56.H0_H0 ;  /* 0x20000038ff037230 */ /* 0x020fca0000004100 */
[----:B0--3--:R-:W-:-:S04]  /*33a0*/  FMUL R6, R3, R42 ;  /* 0x0000002a03067220 */ /* 0x009fc80000400000 */
[----:B------:R-:W-:-:S05]  /*33b0*/  FFMA R6, R31, R40, R6 ;  /* 0x000000281f067223 */ /* 0x000fca0000000006 */
[----:B------:R-:W-:-:S05]  /*33c0*/  F2FP.F16.F32.PACK_AB R6, RZ, R6 ;  /* 0x00000006ff06723e */ /* 0x000fca00000000ff */
[----:B------:R0:W-:Y:S01]  /*33d0*/  STG.E.U16 desc[UR36][R4.64+0x12], R6 ;  /* 0x0000120604007986 */ /* 0x0001e2000c101524 */
[----:B------:R-:W-:Y:S05]  /*33e0*/  BRA `(.L_x_62) ;  /* 0x00000004005c7947 */ /* 0x000fea0003800000 */
.L_x_35:
[----:B------:R-:W-:Y:S01]  /*33f0*/  ISETP.GT.AND P4, PT, R3, 0x1, P2 ;  /* 0x000000010300780c */ /* 0x000fe20001784270 */
[----:B------:R-:W-:Y:S01]  /*3400*/  ULDC.64 UR4, c[0x0][0x5c0] ;  /* 0x0001700000047ab9 */ /* 0x000fe20000000a00 */
[-C--:B------:R-:W-:Y:S01]  /*3410*/  FMUL R33, R33, R40.reuse ;  /* 0x0000002821217220 */ /* 0x080fe20000400000 */
[----:B------:R-:W-:Y:S01]  /*3420*/  LEA R6, P1, R48, UR4, 0x1 ;  /* 0x0000000430067c11 */ /* 0x000fe2000f8208ff */
[C---:B------:R-:W-:Y:S01]  /*3430*/  IMAD.SHL.U32 R21, R10.reuse, 0x10, RZ ;  /* 0x000000100a157824 */ /* 0x040fe200078e00ff */
[----:B------:R-:W-:Y:S01]  /*3440*/  SHF.L.U64.HI R15, R10, 0x4, R11 ;  /* 0x000000040a0f7819 */ /* 0x000fe2000001020b */
[-C--:B------:R-:W-:Y:S01]  /*3450*/  FMUL R32, R32, R40.reuse ;  /* 0x0000002820207220 */ /* 0x080fe20000400000 */
[----:B------:R-:W-:Y:S01]  /*3460*/  LEA.HI.X R7, R48, UR5, R51, 0x1, P1 ;  /* 0x0000000530077c11 */ /* 0x000fe200088f0c33 */
[-C--:B------:R-:W-:Y:S01]  /*3470*/  FMUL R34, R34, R40.reuse ;  /* 0x0000002822227220 */ /* 0x080fe20000400000 */
[----:B------:R-:W-:Y:S01]  /*3480*/  F2FP.F16.F32.PACK_AB R33, RZ, R33 ;  /* 0x00000021ff21723e */ /* 0x000fe200000000ff */
[-C--:B------:R-:W-:Y:S01]  /*3490*/  FMUL R35, R35, R40.reuse ;  /* 0x0000002823237220 */ /* 0x080fe20000400000 */
[----:B------:R-:W-:Y:S01]  /*34a0*/  ISETP.GT.AND P3, PT, R58, 0x8, PT ;  /* 0x000000083a00780c */ /* 0x000fe20003f64270 */
[----:B------:R-:W-:Y:S01]  /*34b0*/  FMUL R36, R36, R40 ;  /* 0x0000002824247220 */ /* 0x000fe20000400000 */
[----:B------:R-:W-:Y:S01]  /*34c0*/  F2FP.F16.F32.PACK_AB R32, RZ, R32 ;  /* 0x00000020ff20723e */ /* 0x000fe200000000ff */
[----:B------:R0:W-:Y:S01]  /*34d0*/  @P4 STG.E.U16 desc[UR36][R6.64+0x2], R33 ;  /* 0x0000022106004986 */ /* 0x0001e2000c101524 */
[----:B------:R-:W-:Y:S01]  /*34e0*/  IADD3 R8, P4, R21, R6, RZ ;  /* 0x0000000615087210 */ /* 0x000fe20007f9e0ff */
[-C--:B------:R-:W-:Y:S01]  /*34f0*/  FMUL R37, R37, R40.reuse ;  /* 0x0000002825257220 */ /* 0x080fe20000400000 */
[C---:B------:R-:W-:Y:S01]  /*3500*/  ISETP.GT.AND P1, PT, R3.reuse, RZ, P3 ;  /* 0x000000ff0300720c */ /* 0x040fe20001f24270 */
[----:B------:R-:W-:Y:S01]  /*3510*/  @P0 STG.E.U16 desc[UR36][R6.64], R32 ;  /* 0x0000002006000986 */ /* 0x000fe2000c101524 */
[----:B------:R-:W-:Y:S01]  /*3520*/  ISETP.GT.AND P5, PT, R3, 0x1, P3 ;  /* 0x000000010300780c */ /* 0x000fe20001fa4270 */
[----:B------:R-:W-:Y:S01]  /*3530*/  IMAD.X R9, R15, 0x1, R7, P4 ;  /* 0x000000010f097824 */ /* 0x000fe200020e0607 */
[----:B------:R-:W-:Y:S01]  /*3540*/  ISETP.GT.AND P4, PT, R3, 0x8, P2 ;  /* 0x000000080300780c */ /* 0x000fe20001784270 */
[----:B------:R-:W-:Y:S01]  /*3550*/  FMUL R38, R38, R40 ;  /* 0x0000002826267220 */ /* 0x000fe20000400000 */
[----:B------:R-:W-:Y:S01]  /*3560*/  F2FP.F16.F32.PACK_AB R34, RZ, R34 ;  /* 0x00000022ff22723e */ /* 0x000fe200000000ff */
[-C--:B------:R-:W-:Y:S01]  /*3570*/  FMUL R39, R39, R40.reuse ;  /* 0x0000002827277220 */ /* 0x080fe20000400000 */
[----:B------:R-:W-:Y:S01]  /*3580*/  F2FP.F16.F32.PACK_AB R35, RZ, R35 ;  /* 0x00000023ff23723e */ /* 0x000fe200000000ff */
[----:B------:R-:W-:Y:S01]  /*3590*/  FMUL R24, R24, R40 ;  /* 0x0000002818187220 */ /* 0x000fe20000400000 */
[----:B------:R-:W-:Y:S01]  /*35a0*/  F2FP.F16.F32.PACK_AB R36, RZ, R36 ;  /* 0x00000024ff24723e */ /* 0x000fe200000000ff */
[----:B0-----:R-:W-:Y:S01]  /*35b0*/  IMAD R33, R11, 0xf0, RZ ;  /* 0x000000f00b217824 */ /* 0x001fe200078e02ff */
[C---:B------:R-:W-:Y:S01]  /*35c0*/  ISETP.GT.AND P2, PT, R3.reuse, 0x9, P2 ;  /* 0x000000090300780c */ /* 0x040fe20001744270 */
[----:B------:R-:W-:Y:S01]  /*35d0*/  @P1 STG.E.U16 desc[UR36][R8.64], R34 ;  /* 0x0000002208001986 */ /* 0x000fe2000c101524 */
[----:B------:R-:W-:Y:S01]  /*35e0*/  ISETP.GT.AND P1, PT, R58, 0x80, PT ;  /* 0x000000803a00780c */ /* 0x000fe20003f24270 */
[----:B------:R-:W-:Y:S01]  /*35f0*/  IMAD.WIDE.U32 R10, R10, 0xf0, R8 ;  /* 0x000000f00a0a7825 */ /* 0x000fe200078e0008 */
[----:B------:R-:W-:Y:S01]  /*3600*/  F2FP.F16.F32.PACK_AB R37, RZ, R37 ;  /* 0x00000025ff25723e */ /* 0x000fe200000000ff */
[----:B------:R-:W-:Y:S01]  /*3610*/  @P5 STG.E.U16 desc[UR36][R8.64+0x2], R35 ;  /* 0x0000022308005986 */ /* 0x000fe2000c101524 */
[----:B------:R-:W-:Y:S01]  /*3620*/  ISETP.GT.AND P5, PT, R3, RZ, P1 ;  /* 0x000000ff0300720c */ /* 0x000fe20000fa4270 */
[----:B------:R-:W-:Y:S01]  /*3630*/  IMAD.IADD R5, R33, 0x1, R11 ;  /* 0x0000000121057824 */ /* 0x000fe200078e020b */
[----:B------:R-:W-:Y:S01]  /*3640*/  F2FP.F16.F32.PACK_AB R38, RZ, R38 ;  /* 0x00000026ff26723e */ /* 0x000fe200000000ff */
[----:B------:R-:W-:Y:S01]  /*3650*/  @P4 STG.E.U16 desc[UR36][R6.64+0x10], R36 ;  /* 0x0000102406004986 */ /* 0x000fe2000c101524 */
[----:B------:R-:W-:Y:S01]  /*3660*/  ISETP.GT.AND P4, PT, R3, 0x8, P3 ;  /* 0x000000080300780c */ /* 0x000fe20001f84270 */
[-C--:B------:R-:W-:Y:S01]  /*3670*/  FMUL R25, R25, R40.reuse ;  /* 0x0000002819197220 */ /* 0x080fe20000400000 */
[----:B------:R-:W-:Y:S01]  /*3680*/  ISETP.GT.AND P3, PT, R3, 0x9, P3 ;  /* 0x000000090300780c */ /* 0x000fe20001f64270 */
[----:B------:R0:W-:Y:S01]  /*3690*/  @P2 STG.E.U16 desc[UR36][R6.64+0x12], R37 ;  /* 0x0000122506002986 */ /* 0x0001e2000c101524 */
[----:B------:R-:W-:Y:S01]  /*36a0*/  F2FP.F16.F32.PACK_AB R39, RZ, R39 ;  /* 0x00000027ff27723e */ /* 0x000fe200000000ff */
[-C--:B------:R-:W-:Y:S01]  /*36b0*/  FMUL R26, R26, R40.reuse ;  /* 0x000000281a1a7220 */ /* 0x080fe20000400000 */
[----:B------:R-:W-:Y:S01]  /*36c0*/  ISETP.GT.AND P0, PT, R58, 0x88, PT ;  /* 0x000000883a00780c */ /* 0x000fe20003f04270 */
[----:B------:R-:W-:Y:S01]  /*36d0*/  FMUL R27, R27, R40 ;  /* 0x000000281b1b7220 */ /* 0x000fe20000400000 */
[----:B------:R-:W-:Y:S01]  /*36e0*/  F2FP.F16.F32.PACK_AB R24, RZ, R24 ;  /* 0x00000018ff18723e */ /* 0x000fe200000000ff */
[----:B------:R-:W-:Y:S01]  /*36f0*/  @P5 IMAD.MOV.U32 R4, RZ, RZ, R10 ;  /* 0x000000ffff045224 */ /* 0x000fe200078e000a */
[----:B------:R-:W-:Y:S01]  /*3700*/  F2FP.F16.F32.PACK_AB R25, RZ, R25 ;  /* 0x00000019ff19723e */ /* 0x000fe200000000ff */
[----:B------:R-:W-:Y:S01]  /*3710*/  FMUL R28, R28, R40 ;  /* 0x000000281c1c7220 */ /* 0x000fe20000400000 */
[----:B------:R-:W-:Y:S01]  /*3720*/  F2FP.F16.F32.PACK_AB R26, RZ, R26 ;  /* 0x0000001aff1a723e */ /* 0x000fe200000000ff */
[----:B------:R-:W-:Y:S01]  /*3730*/  @P4 STG.E.U16 desc[UR36][R8.64+0x10], R38 ;  /* 0x0000102608004986 */ /* 0x000fe2000c101524 */
[----:B------:R-:W-:Y:S01]  /*3740*/  ISETP.GT.AND P4, PT, R3, 0x1, P1 ;  /* 0x000000010300780c */ /* 0x000fe20000f84270 */
[-C--:B------:R-:W-:Y:S01]  /*3750*/  FMUL R29, R29, R40.reuse ;  /* 0x000000281d1d7220 */ /* 0x080fe20000400000 */
[C---:B------:R-:W-:Y:S01]  /*3760*/  ISETP.GT.AND P2, PT, R3.reuse, 0x8, P1 ;  /* 0x000000080300780c */ /* 0x040fe20000f44270 */
[----:B------:R1:W-:Y:S01]  /*3770*/  @P3 STG.E.U16 desc[UR36][R8.64+0x12], R39 ;  /* 0x0000122708003986 */ /* 0x0003e2000c101524 */
[C---:B------:R-:W-:Y:S01]  /*3780*/  ISETP.GT.AND P3, PT, R3.reuse, RZ, P0 ;  /* 0x000000ff0300720c */ /* 0x040fe20000764270 */
[----:B------:R-:W-:Y:S01]  /*3790*/  FMUL R30, R30, R40 ;  /* 0x000000281e1e7220 */ /* 0x000fe20000400000 */
[----:B------:R-:W-:Y:S01]  /*37a0*/  ISETP.GT.AND P1, PT, R3, 0x9, P1 ;  /* 0x000000090300780c */ /* 0x000fe20000f24270 */
[----:B------:R2:W-:Y:S01]  /*37b0*/  @P5 STG.E.U16 desc[UR36][R4.64], R24 ;  /* 0x0000001804005986 */ /* 0x0005e2000c101524 */
[----:B0-----:R-:W-:Y:S01]  /*37c0*/  IADD3 R6, P5, R21, R10, RZ ;  /* 0x0000000a15067210 */ /* 0x001fe20007fbe0ff */
[----:B------:R-:W-:Y:S01]  /*37d0*/  FMUL R31, R31, R40 ;  /* 0x000000281f1f7220 */ /* 0x000fe20000400000 */
[----:B------:R-:W-:-:S02]  /*37e0*/  F2FP.F16.F32.PACK_AB R27, RZ, R27 ;  /* 0x0000001bff1b723e */ /* 0x000fc400000000ff */
[----:B------:R-:W-:Y:S01]  /*37f0*/  F2FP.F16.F32.PACK_AB R28, RZ, R28 ;  /* 0x0000001cff1c723e */ /* 0x000fe200000000ff */
[--C-:B------:R-:W-:Y:S01]  /*3800*/  @P4 IMAD.MOV.U32 R12, RZ, RZ, R10.reuse ;  /* 0x000000ffff0c4224 */ /* 0x100fe200078e000a */
[----:B------:R-:W-:Y:S01]  /*3810*/  F2FP.F16.F32.PACK_AB R29, RZ, R29 ;  /* 0x0000001dff1d723e */ /* 0x000fe200000000ff */
[--C-:B------:R-:W-:Y:S01]  /*3820*/  @P4 IMAD.MOV.U32 R13, RZ, RZ, R5.reuse ;  /* 0x000000ffff0d4224 */ /* 0x100fe200078e0005 */
[----:B------:R-:W-:Y:S01]  /*3830*/  F2FP.F16.F32.PACK_AB R30, RZ, R30 ;  /* 0x0000001eff1e723e */ /* 0x000fe200000000ff */
[--C-:B------:R-:W-:Y:S01]  /*3840*/  IMAD.X R7, R15, 0x1, R5.reuse, P5 ;  /* 0x000000010f077824 */ /* 0x100fe200028e0605 */
[----:B-1----:R-:W-:Y:S01]  /*3850*/  IADD3 R8, P5, R21, R10, RZ ;  /* 0x0000000a15087210 */ /* 0x002fe20007fbe0ff */
[----:B--2---:R-:W-:Y:S01]  /*3860*/  @P2 IMAD.MOV.U32 R4, RZ, RZ, R10 ;  /* 0x000000ffff042224 */ /* 0x004fe200078e000a */
[----:B------:R-:W-:Y:S01]  /*3870*/  @P4 STG.E.U16 desc[UR36][R12.64+0x2], R25 ;  /* 0x000002190c004986 */ /* 0x000fe2000c101524 */
[C---:B------:R-:W-:Y:S01]  /*3880*/  ISETP.GT.AND P4, PT, R3.reuse, 0x1, P0 ;  /* 0x000000010300780c */ /* 0x040fe20000784270 */
[----:B------:R-:W-:Y:S01]  /*3890*/  @P1 IMAD.MOV.U32 R11, RZ, RZ, R5 ;  /* 0x000000ffff0b1224 */ /* 0x000fe200078e0005 */
[----:B------:R-:W-:Y:S01]  /*38a0*/  F2FP.F16.F32.PACK_AB R31, RZ, R31 ;  /* 0x0000001fff1f723e */ /* 0x000fe200000000ff */
[----:B------:R-:W-:Y:S01]  /*38b0*/  @P3 STG.E.U16 desc[UR36][R6.64], R26 ;  /* 0x0000001a06003986 */ /* 0x000fe2000c101524 */
[----:B------:R-:W-:Y:S01]  /*38c0*/  ISETP.GT.AND P3, PT, R3, 0x8, P0 ;  /* 0x000000080300780c */ /* 0x000fe20000764270 */
[----:B------:R-:W-:Y:S01]  /*38d0*/  IMAD.X R9, R5, 0x1, R15, P5 ;  /* 0x0000000105097824 */ /* 0x000fe200028e060f */
[----:B------:R-:W-:-:S07]  /*38e0*/  ISETP.GT.AND P0, PT, R3, 0x9, P0 ;  /* 0x000000090300780c */ /* 0x000fce0000704270 */
[----:B------:R-:W-:Y:S04]  /*38f0*/  @P4 STG.E.U16 desc[UR36][R6.64+0x2], R27 ;  /* 0x0000021b06004986 */ /* 0x000fe8000c101524 */
[----:B------:R0:W-:Y:S04]  /*3900*/  @P2 STG.E.U16 desc[UR36][R4.64+0x10], R28 ;  /* 0x0000101c04002986 */ /* 0x0001e8000c101524 */
[----:B------:R1:W-:Y:S04]  /*3910*/  @P1 STG.E.U16 desc[UR36][R10.64+0x12], R29 ;  /* 0x0000121d0a001986 */ /* 0x0003e8000c101524 */
[----:B------:R1:W-:Y:S01]  /*3920*/  @P3 STG.E.U16 desc[UR36][R8.64+0x10], R30 ;  /* 0x0000101e08003986 */ /* 0x0003e2000c101524 */
[----:B0-----:R-:W-:-:S02]  /*3930*/  @P0 IMAD.MOV.U32 R4, RZ, RZ, R8 ;  /* 0x000000ffff040224 */ /* 0x001fc400078e0008 */
[----:B------:R-:W-:-:S05]  /*3940*/  @P0 IMAD.MOV.U32 R5, RZ, RZ, R9 ;  /* 0x000000ffff050224 */ /* 0x000fca00078e0009 */
[----:B------:R1:W-:Y:S02]  /*3950*/  @P0 STG.E.U16 desc[UR36][R4.64+0x12], R31 ;  /* 0x0000121f04000986 */ /* 0x0003e4000c101524 */
.L_x_62:
[----:B------:R-:W-:Y:S05]  /*3960*/  BSYNC B0 ;  /* 0x0000000000007941 */ /* 0x000fea0003800000 */
.L_x_34:
[----:B------:R-:W-:Y:S01]  /*3970*/  ULDC UR4, c[0x0][0xc] ;  /* 0x0000030000047ab9 */ /* 0x000fe20000000800 */
[----:B------:R-:W-:Y:S01]  /*3980*/  ULDC UR5, c[0x0][0x10] ;  /* 0x0000040000057ab9 */ /* 0x000fe20000000800 */
[----:B012---:R-:W0:Y:S01]  /*3990*/  LDC R5, c[0x0][0x14] ;  /* 0x00000500ff057b82 */ /* 0x007e220000000800 */
[----:B------:R-:W-:Y:S01]  /*39a0*/  UIMAD.WIDE.U32 UR4, UR4, UR5, URZ ;  /* 0x00000005040472a5 */ /* 0x000fe2000f8e003f */
[----:B------:R-:W-:Y:S02]  /*39b0*/  IMAD.MOV.U32 R3, RZ, RZ, R17 ;  /* 0x000000ffff037224 */ /* 0x000fe400078e0011 */
[----:B------:R-:W-:Y:S02]  /*39c0*/  IMAD.MOV.U32 R45, RZ, RZ, -0x1 ;  /* 0xffffffffff2d7424 */ /* 0x000fe400078e00ff */
[----:B------:R-:W-:Y:S02]  /*39d0*/  IMAD.MOV.U32 R41, RZ, RZ, -0x1 ;  /* 0xffffffffff297424 */ /* 0x000fe400078e00ff */
[----:B0-----:R-:W-:-:S04]  /*39e0*/  IMAD.WIDE.U32 R2, R5, UR4, R2 ;  /* 0x0000000405027c25 */ /* 0x001fc8000f8e0002 */
[----:B------:R-:W-:Y:S01]  /*39f0*/  IMAD R5, R5, UR5, RZ ;  /* 0x0000000505057c24 */ /* 0x000fe2000f8e02ff */
[----:B------:R-:W-:Y:S02]  /*3a00*/  ULDC.64 UR4, c[0x0][0x650] ;  /* 0x0001940000047ab9 */ /* 0x000fe40000000a00 */
[----:B------:R-:W-:Y:S01]  /*3a10*/  ISETP.GE.U32.AND P0, PT, R2, UR4, PT ;  /* 0x0000000402007c0c */ /* 0x000fe2000bf06070 */
[----:B------:R-:W-:Y:S01]  /*3a20*/  IMAD.IADD R17, R3, 0x1, R5 ;  /* 0x0000000103117824 */ /* 0x000fe200078e0205 */
[----:B------:R-:W-:-:S04]  /*3a30*/  PRMT R3, RZ, 0x7610, R3 ;  /* 0x00007610ff037816 */ /* 0x000fc80000000003 */
[----:B------:R-:W-:-:S13]  /*3a40*/  ISETP.GE.U32.AND.EX P0, PT, R17, UR5, PT, P0 ;  /* 0x0000000511007c0c */ /* 0x000fda000bf06100 */
[----:B------:R-:W-:Y:S05]  /*3a50*/  @P0 BRA `(.L_x_63) ;  /* 0x0000000400680947 */ /* 0x000fea0003800000 */
[----:B------:R-:W0:Y:S01]  /*3a60*/  S2R R12, SR_CTAID.X ;  /* 0x00000000000c7919 */ /* 0x000e220000002500 */
[----:B------:R-:W1:Y:S01]  /*3a70*/  LDC.64 R10, c[0x0][0x628] ;  /* 0x00018a00ff0a7b82 */ /* 0x000e620000000a00 */
[----:B------:R-:W-:Y:S01]  /*3a80*/  ULDC UR4, c[0x0][0x150] ;  /* 0x0000540000047ab9 */ /* 0x000fe20000000800 */
[----:B------:R-:W-:Y:S01]  /*3a90*/  IMAD.MOV.U32 R8, RZ, RZ, R2 ;  /* 0x000000ffff087224 */ /* 0x000fe200078e0002 */
[----:B------:R-:W2:Y:S01]  /*3aa0*/  S2R R24, SR_CTAID.Y ;  /* 0x0000000000187919 */ /* 0x000ea20000002600 */
[----:B------:R-:W-:-:S04]  /*3ab0*/  IMAD.MOV.U32 R9, RZ, RZ, R17 ;  /* 0x000000ffff097224 */ /* 0x000fc800078e0011 */
[----:B------:R-:W2:Y:S08]  /*3ac0*/  LDC R21, c[0x0][0x144] ;  /* 0x00005100ff157b82 */ /* 0x000eb00000000800 */
[----:B------:R-:W2:Y:S08]  /*3ad0*/  LDC R0, c[0x0][0x630] ;  /* 0x00018c00ff007b82 */ /* 0x000eb00000000800 */
[----:B------:R-:W2:Y:S01]  /*3ae0*/  LDC.64 R14, c[0x0][0x620] ;  /* 0x00018800ff0e7b82 */ /* 0x000ea20000000a00 */
[----:B-1----:R-:W-:-:S04]  /*3af0*/  ISETP.NE.U32.AND P0, PT, R10, RZ, PT ;  /* 0x000000ff0a00720c */ /* 0x002fc80003f05070 */
[----:B------:R-:W-:Y:S02]  /*3b00*/  ISETP.NE.AND.EX P0, PT, R11, RZ, PT, P0 ;  /* 0x000000ff0b00720c */ /* 0x000fe40003f05300 */
[----:B0-----:R-:W-:-:S05]  /*3b10*/  I2FP.F32.U32 R3, R12 ;  /* 0x0000000c00037245 */ /* 0x001fca0000201000 */
[----:B------:R-:W-:-:S04]  /*3b20*/  FMUL R3, R3, UR4 ;  /* 0x0000000403037c20 */ /* 0x000fc80008400000 */
[----:B------:R0:W1:Y:S02]  /*3b30*/  F2I.U32.TRUNC.NTZ R20, R3 ;  /* 0x0000000300147305 */ /* 0x000064000020f000 */
[----:B------:R-:W-:Y:S05]  /*3b40*/  @!P0 BRA `(.L_x_64) ;  /* 0x0000000000288947 */ /* 0x000fea0003800000 */
[----:B0-----:R-:W0:Y:S02]  /*3b50*/  LDC R3, c[0x0][0x634] ;  /* 0x00018d00ff037b82 */ /* 0x001e240000000800 */
[----:B0-----:R-:W-:-:S05]  /*3b60*/  IADD3 R3, P0, R2, R3, RZ ;  /* 0x0000000302037210 */ /* 0x001fca0007f1e0ff */
[----:B------:R-:W-:-:S04]  /*3b70*/  IMAD.X R13, RZ, RZ, R17, P0 ;  /* 0x000000ffff0d7224 */ /* 0x000fc800000e0611 */
[----:B------:R-:W-:-:S04]  /*3b80*/  IMAD.WIDE.U32 R4, R13, R10, RZ ;  /* 0x0000000a0d047225 */ /* 0x000fc800078e00ff */
[----:B---3--:R-:W-:-:S04]  /*3b90*/  IMAD.WIDE.U32 R6, P0, R3, R11, R4 ;  /* 0x0000000b03067225 */ /* 0x008fc80007800004 */
[----:B------:R-:W-:-:S04]  /*3ba0*/  IMAD.WIDE.U32 R4, R3, R10, RZ ;  /* 0x0000000a03047225 */ /* 0x000fc800078e00ff */
[----:B------:R-:W-:Y:S01]  /*3bb0*/  IMAD.X R9, RZ, RZ, RZ, P0 ;  /* 0x000000ffff097224 */ /* 0x000fe200000e06ff */
[----:B------:R-:W-:Y:S01]  /*3bc0*/  IADD3 RZ, P0, R5, R6, RZ ;  /* 0x0000000605ff7210 */ /* 0x000fe20007f1e0ff */
[----:B------:R-:W-:-:S04]  /*3bd0*/  IMAD.MOV.U32 R8, RZ, RZ, R7 ;  /* 0x000000ffff087224 */ /* 0x000fc800078e0007 */
[----:B------:R-:W-:-:S08]  /*3be0*/  IMAD.WIDE.U32.X R8, R13, R11, R8, P0 ;  /* 0x0000000b0d087225 */ /* 0x000fd000000e0408 */
.L_x_64:
[-CC-:B--2---:R-:W-:Y:S01]  /*3bf0*/  SHF.R.U64 R41, R8, R0.reuse, R9.reuse ;  /* 0x0000000008297219 */ /* 0x184fe20000001209 */
[----:B------:R-:W2:Y:S01]  /*3c00*/  LDC.64 R28, c[0x0][0x640] ;  /* 0x00019000ff1c7b82 */ /* 0x000ea20000000a00 */
[----:B------:R-:W-:Y:S01]  /*3c10*/  SHF.R.U32.HI R0, RZ, R0, R9 ;  /* 0x00000000ff007219 */ /* 0x000fe20000011609 */
[----:B-1----:R-:W-:Y:S01]  /*3c20*/  IMAD.MOV R20, RZ, RZ, -R20 ;  /* 0x000000ffff147224 */ /* 0x002fe200078e0a14 */
[----:B---3--:R-:W-:Y:S01]  /*3c30*/  IADD3 R7, P0, RZ, -R41, RZ ;  /* 0x80000029ff077210 */ /* 0x008fe20007f1e0ff */
[----:B------:R-:W-:Y:S02]  /*3c40*/  ULDC UR4, c[0x0][0x154] ;  /* 0x0000550000047ab9 */ /* 0x000fe40000000800 */
[----:B------:R-:W-:Y:S02]  /*3c50*/  IMAD R21, R21, R20, R12 ;  /* 0x0000001415157224 */ /* 0x000fe400078e020c */
[----:B------:R-:W1:Y:S01]  /*3c60*/  LDC R6, c[0x0][0x618] ;  /* 0x00018600ff067b82 */ /* 0x000e620000000800 */
[----:B0-----:R-:W-:-:S04]  /*3c70*/  IMAD.X R3, RZ, RZ, ~R0, P0 ;  /* 0x000000ffff037224 */ /* 0x001fc800000e0e00 */
[-C--:B------:R-:W-:Y:S02]  /*3c80*/  IMAD R0, R3, R14.reuse, RZ ;  /* 0x0000000e03007224 */ /* 0x080fe400078e02ff */
[----:B------:R-:W-:Y:S01]  /*3c90*/  IMAD.MOV.U32 R3, RZ, RZ, R17 ;  /* 0x000000ffff037224 */ /* 0x000fe200078e0011 */
[----:B------:R-:W0:Y:S01]  /*3ca0*/  LDC R8, c[0x0][0x608] ;  /* 0x00018200ff087b82 */ /* 0x000e220000000800 */
[----:B------:R-:W-:-:S04]  /*3cb0*/  IMAD.WIDE.U32 R4, R7, R14, R2 ;  /* 0x0000000e07047225 */ /* 0x000fc800078e0002 */
[----:B------:R-:W-:-:S03]  /*3cc0*/  IMAD R3, R7, R15, R0 ;  /* 0x0000000f07037224 */ /* 0x000fc600078e0200 */
[----:B------:R-:W3:Y:S01]  /*3cd0*/  LDC R26, c[0x0][0x658] ;  /* 0x00019600ff1a7b82 */ /* 0x000ee20000000800 */
[----:B------:R-:W-:Y:S01]  /*3ce0*/  I2FP.F32.U32 R0, R24 ;  /* 0x0000001800007245 */ /* 0x000fe20000201000 */
[----:B------:R-:W-:Y:S01]  /*3cf0*/  IMAD.MOV.U32 R7, RZ, RZ, 0x1 ;  /* 0x00000001ff077424 */ /* 0x000fe200078e00ff */
[----:B--2---:R-:W-:Y:S01]  /*3d00*/  ISETP.NE.U32.AND P0, PT, R28, RZ, PT ;  /* 0x000000ff1c00720c */ /* 0x004fe20003f05070 */
[----:B------:R-:W-:Y:S02]  /*3d10*/  IMAD.IADD R3, R5, 0x1, R3 ;  /* 0x0000000105037824 */ /* 0x000fe400078e0203 */
[----:B------:R-:W-:Y:S01]  /*3d20*/  FMUL R0, R0, UR4 ;  /* 0x0000000400007c20 */ /* 0x000fe20008400000 */
[----:B------:R-:W-:Y:S01]  /*3d30*/  ISETP.NE.AND.EX P0, PT, R29, RZ, PT, P0 ;  /* 0x000000ff1d00720c */ /* 0x000fe20003f05300 */
[----:B------:R-:W2:Y:S01]  /*3d40*/  LDC R15, c[0x0][0x148] ;  /* 0x00005200ff0f7b82 */ /* 0x000ea20000000800 */
[-CC-:B-1----:R-:W-:Y:S01]  /*3d50*/  SHF.R.U64 R12, R4, R6.reuse, R3.reuse ;  /* 0x00000006040c7219 */ /* 0x182fe20000001203 */
[----:B------:R1:W1:Y:S01]  /*3d60*/  F2I.U32.TRUNC.NTZ R13, R0 ;  /* 0x00000000000d7305 */ /* 0x000262000020f000 */
[----:B------:R-:W-:Y:S01]  /*3d70*/  SHF.R.U32.HI R3, RZ, R6, R3 ;  /* 0x00000006ff037219 */ /* 0x000fe20000011603 */
[----:B------:R-:W-:-:S04]  /*3d80*/  IMAD.MOV.U32 R5, RZ, RZ, -0x1 ;  /* 0xffffffffff057424 */ /* 0x000fc800078e00ff */
[----:B------:R-:W1:Y:S01]  /*3d90*/  LDC R20, c[0x0][0x600] ;  /* 0x00018000ff147b82 */ /* 0x000e620000000800 */
[-CC-:B0-----:R-:W-:Y:S02]  /*3da0*/  SHF.R.U64 R10, R12, R8.reuse, R3.reuse ;  /* 0x000000080c0a7219 */ /* 0x181fe40000001203 */
[----:B------:R-:W-:-:S05]  /*3db0*/  SHF.R.U32.HI R3, RZ, R8, R3 ;  /* 0x00000008ff037219 */ /* 0x000fca0000011603 */
[----:B------:R-:W0:Y:S01]  /*3dc0*/  LDC R27, c[0x0][0x648] ;  /* 0x00019200ff1b7b82 */ /* 0x000e220000000800 */
[-C--:B---3--:R-:W-:Y:S02]  /*3dd0*/  SHF.L.U32 R4, R5, R26.reuse, RZ ;  /* 0x0000001a05047219 */ /* 0x088fe400000006ff */
[-CC-:B------:R-:W-:Y:S02]  /*3de0*/  SHF.R.U64 R14, R10, R26.reuse, R3.reuse ;  /* 0x0000001a0a0e7219 */ /* 0x180fe40000001203 */
[----:B------:R-:W-:Y:S02]  /*3df0*/  SHF.R.U32.HI R5, RZ, R26, R3 ;  /* 0x0000001aff057219 */ /* 0x000fe40000011603 */
[----:B------:R-:W-:Y:S01]  /*3e00*/  LOP3.LUT R25, RZ, R4, RZ, 0x33, !PT ;  /* 0x00000004ff197212 */ /* 0x000fe200078e33ff */
[----:B------:R-:W3:Y:S01]  /*3e10*/  LDC R30, c[0x0][0x638] ;  /* 0x00018e00ff1e7b82 */ /* 0x000ee20000000800 */
[----:B------:R-:W-:Y:S01]  /*3e20*/  SHF.L.U32 R26, R7, R26, RZ ;  /* 0x0000001a071a7219 */ /* 0x000fe200000006ff */
[----:B------:R-:W-:-:S06]  /*3e30*/  IMAD.MOV.U32 R4, RZ, RZ, R14 ;  /* 0x000000ffff047224 */ /* 0x000fcc00078e000e */
[----:B------:R-:W0:Y:S01]  /*3e40*/  LDC R31, c[0x0][0x610] ;  /* 0x00018400ff1f7b82 */ /* 0x000e220000000800 */
        /* <DEDUP_REMOVED lines=11> */
.L_x_65:
[----:B------:R-:W-:Y:S01]  /*3f00*/  ISETP.NE.AND P0, PT, R16, 0x1, PT ;  /* 0x000000011000780c */ /* 0x000fe20003f05270 */
[----:B-1----:R-:W-:Y:S01]  /*3f10*/  VIADD R7, R20, 0xffffffff ;  /* 0xffffffff14077836 */ /* 0x002fe20000000000 */
[----:B0-----:R-:W-:Y:S01]  /*3f20*/  SHF.R.U64 R0, R4, R27, R5 ;  /* 0x0000001b04007219 */ /* 0x001fe20000001205 */
[----:B------:R-:W-:Y:S01]  /*3f30*/  IMAD.MOV R13, RZ, RZ, -R13 ;  /* 0x000000ffff0d7224 */ /* 0x000fe200078e0a0d */
[----:B------:R-:W-:Y:S01]  /*3f40*/  LOP3.LUT R5, R10, R25, RZ, 0xc0, !PT ;  /* 0x000000190a057212 */ /* 0x000fe200078ec0ff */
[----:B------:R-:W-:Y:S01]  /*3f50*/  IMAD.MOV.U32 R4, RZ, RZ, 0x1 ;  /* 0x00000001ff047424 */ /* 0x000fe200078e00ff */
[----:B------:R-:W-:Y:S01]  /*3f60*/  LOP3.LUT R12, R12, R7, RZ, 0xc0, !PT ;  /* 0x000000070c0c7212 */ /* 0x000fe200078ec0ff */
[----:B------:R-:W-:Y:S02]  /*3f70*/  IMAD.MOV R3, RZ, RZ, -R0 ;  /* 0x000000ffff037224 */ /* 0x000fe400078e0a00 */
[----:B------:R-:W-:Y:S02]  /*3f80*/  IMAD R0, R26, R0, R5 ;  /* 0x000000001a007224 */ /* 0x000fe400078e0205 */
[----:B---3--:R-:W-:-:S02]  /*3f90*/  IMAD R3, R3, R30, R14 ;  /* 0x0000001e03037224 */ /* 0x008fc400078e020e */
[----:B--2---:R-:W-:Y:S02]  /*3fa0*/  @P0 IMAD R21, R15, R13, R24 ;  /* 0x0000000d0f150224 */ /* 0x004fe400078e0218 */
[----:B------:R-:W-:Y:S01]  /*3fb0*/  IMAD R5, R3, R20, R12 ;  /* 0x0000001403057224 */ /* 0x000fe200078e020c */
[----:B------:R-:W-:Y:S01]  /*3fc0*/  PRMT R3, R4, 0x7610, R3 ;  /* 0x0000761004037816 */ /* 0x000fe20000000003 */
[----:B------:R-:W-:-:S05]  /*3fd0*/  IMAD R0, R0, R31, R21 ;  /* 0x0000001f00007224 */ /* 0x000fca00078e0215 */
[----:B------:R-:W-:Y:S02]  /*3fe0*/  SEL R45, R5, R0, !P0 ;  /* 0x00000000052d7207 */ /* 0x000fe40004000000 */
[----:B------:R-:W-:-:S07]  /*3ff0*/  SEL R0, R0, R5, !P0 ;  /* 0x0000000500007207 */ /* 0x000fce0004000000 */
.L_x_63:
[----:B------:R-:W-:Y:S01]  /*4000*/  LOP3.LUT P0, RZ, R3, 0xff, RZ, 0xc0, !PT ;  /* 0x000000ff03ff7812 */ /* 0x000fe2000780c0ff */
[----:B------:R-:W-:-:S12]  /*4010*/  IMAD.MOV.U32 R44, RZ, RZ, R0 ;  /* 0x000000ffff2c7224 */ /* 0x000fd800078e0000 */
[----:B------:R-:W-:Y:S05]  /*4020*/  @P0 BRA `(.L_x_66) ;  /* 0xffffffd0008c0947 */ /* 0x000fea000383ffff */
[----:B------:R-:W-:Y:S05]  /*4030*/  EXIT ;  /* 0x000000000000794d */ /* 0x000fea0003800000 */
.L_x_7:
[----:B0-----:R-:W-:Y:S01]  /*4040*/  ULDC.64 UR4, c[0x0][0x650] ;  /* 0x0001940000047ab9 */ /* 0x001fe20000000a00 */
        /* <DEDUP_REMOVED lines=25> */
.L_x_68:
[----:B------:R-:W0:Y:S01]  /*41e0*/  LDC.64 R28, c[0x0][0x640] ;  /* 0x00019000ff1c7b82 */ /* 0x000e220000000a00 */
[-CC-:B------:R-:W-:Y:S01]  /*41f0*/  SHF.R.U64 R22, R12, R6.reuse, R13.reuse ;  /* 0x000000060c167219 */ /* 0x180fe2000000120d */
[----:B------:R-:W-:Y:S01]  /*4200*/  IMAD.MOV.U32 R8, RZ, RZ, R2 ;  /* 0x000000ffff087224 */ /* 0x000fe200078e0002 */
[----:B------:R-:W-:Y:S01]  /*4210*/  SHF.R.U32.HI R6, RZ, R6, R13 ;  /* 0x00000006ff067219 */ /* 0x000fe2000001160d */
[----:B------:R-:W-:Y:S01]  /*4220*/  IMAD.MOV.U32 R30, RZ, RZ, 0x1 ;  /* 0x00000001ff1e7424 */ /* 0x000fe200078e00ff */
[----:B------:R-:W-:-:S03]  /*4230*/  IADD3 R11, P0, RZ, -R22, RZ ;  /* 0x80000016ff0b7210 */ /* 0x000fc60007f1e0ff */
        /* <DEDUP_REMOVED lines=10> */
[----:B------:R-:W-:Y:S02]  /*42e0*/  ISETP.NE.AND.EX P0, PT, R29, RZ, PT, P0 ;  /* 0x000000ff1d00720c */ /* 0x000fe40003f05300 */
[----:B------:R-:W0:Y:S02]  /*42f0*/  LDC R24, c[0x0][0x600] ;  /* 0x00018000ff187b82 */ /* 0x000e240000000800 */
[-CC-:B-1----:R-:W-:Y:S01]  /*4300*/  SHF.R.U64 R14, R8, R10.reuse, R9.reuse ;  /* 0x0000000a080e7219 */ /* 0x182fe20000001209 */
[----:B------:R-:W-:Y:S01]  /*4310*/  IMAD.MOV.U32 R8, RZ, RZ, -0x1 ;  /* 0xffffffffff087424 */ /* 0x000fe200078e00ff */
[----:B------:R-:W-:-:S04]  /*4320*/  SHF.R.U32.HI R9, RZ, R10, R9 ;  /* 0x0000000aff097219 */ /* 0x000fc80000011609 */
[----:B------:R-:W1:Y:S01]  /*4330*/  LDC R25, c[0x0][0x648] ;  /* 0x00019200ff197b82 */ /* 0x000e620000000800 */
[-CC-:B--2---:R-:W-:Y:S02]  /*4340*/  SHF.R.U64 R21, R14, R12.reuse, R9.reuse ;  /* 0x0000000c0e157219 */ /* 0x184fe40000001209 */
[----:B------:R-:W-:-:S05]  /*4350*/  SHF.R.U32.HI R6, RZ, R12, R9 ;  /* 0x0000000cff067219 */ /* 0x000fca0000011609 */
[----:B------:R-:W2:Y:S01]  /*4360*/  LDC R26, c[0x0][0x638] ;  /* 0x00018e00ff1a7b82 */ /* 0x000ea20000000800 */
[-C--:B---3--:R-:W-:Y:S02]  /*4370*/  SHF.L.U32 R8, R8, R27.reuse, RZ ;  /* 0x0000001b08087219 */ /* 0x088fe400000006ff */
[-CC-:B------:R-:W-:Y:S02]  /*4380*/  SHF.R.U64 R23, R21, R27.reuse, R6.reuse ;  /* 0x0000001b15177219 */ /* 0x180fe40000001206 */
[----:B------:R-:W-:Y:S02]  /*4390*/  LOP3.LUT R32, RZ, R8, RZ, 0x33, !PT ;  /* 0x00000008ff207212 */ /* 0x000fe400078e33ff */
[----:B------:R-:W-:Y:S01]  /*43a0*/  SHF.R.U32.HI R9, RZ, R27, R6 ;  /* 0x0000001bff097219 */ /* 0x000fe20000011606 */
[----:B------:R-:W3:Y:S01]  /*43b0*/  LDC R31, c[0x0][0x610] ;  /* 0x00018400ff1f7b82 */ /* 0x000ee20000000800 */
[----:B------:R-:W-:Y:S01]  /*43c0*/  IMAD.MOV.U32 R8, RZ, RZ, R23 ;  /* 0x000000ffff087224 */ /* 0x000fe200078e0017 */
[----:B------:R-:W-:Y:S06]  /*43d0*/  @!P0 BRA `(.L_x_69) ;  /* 0x0000000000288947 */ /* 0x000fec0003800000 */
        /* <DEDUP_REMOVED lines=10> */
.L_x_69:
[----:B------:R-:W-:Y:S02]  /*4480*/  ISETP.NE.AND P0, PT, R16, 0x1, PT ;  /* 0x000000011000780c */ /* 0x000fe40003f05270 */
[----:B-1----:R-:W-:Y:S01]  /*4490*/  SHF.R.U64 R6, R8, R25, R9 ;  /* 0x0000001908067219 */ /* 0x002fe20000001209 */
[----:B0-----:R-:W-:Y:S01]  /*44a0*/  VIADD R9, R24, 0xffffffff ;  /* 0xffffffff18097836 */ /* 0x001fe20000000000 */
[----:B------:R-:W-:Y:S02]  /*44b0*/  SHF.L.U32 R30, R30, R27, RZ ;  /* 0x0000001b1e1e7219 */ /* 0x000fe400000006ff */
[----:B------:R-:W-:Y:S01]  /*44c0*/  LOP3.LUT R5, R21, R32, RZ, 0xc0, !PT ;  /* 0x0000002015057212 */ /* 0x000fe200078ec0ff */
[----:B------:R-:W-:-:S04]  /*44d0*/  IMAD.MOV R8, RZ, RZ, -R6 ;  /* 0x000000ffff087224 */ /* 0x000fc800078e0a06 */
[----:B------:R-:W-:Y:S01]  /*44e0*/  IMAD R6, R30, R6, R5 ;  /* 0x000000061e067224 */ /* 0x000fe200078e0205 */
[----:B------:R-:W-:Y:S01]  /*44f0*/  LOP3.LUT R5, R14, R9, RZ, 0xc0, !PT ;  /* 0x000000090e057212 */ /* 0x000fe200078ec0ff */
[----:B------:R-:W-:Y:S02]  /*4500*/  @P0 IMAD R3, R7, R20, R4 ;  /* 0x0000001407030224 */ /* 0x000fe400078e0204 */
[----:B--2---:R-:W-:Y:S02]  /*4510*/  IMAD R4, R8, R26, R23 ;  /* 0x0000001a08047224 */ /* 0x004fe400078e0217 */
[----:B---3--:R-:W-:Y:S02]  /*4520*/  IMAD R3, R6, R31, R3 ;  /* 0x0000001f06037224 */ /* 0x008fe400078e0203 */
[----:B------:R-:W-:Y:S02]  /*4530*/  IMAD R4, R4, R24, R5 ;  /* 0x0000001804047224 */ /* 0x000fe400078e0205 */
[----:B------:R-:W-:-:S02]  /*4540*/  IMAD.MOV.U32 R8, RZ, RZ, 0x1 ;  /* 0x00000001ff087424 */ /* 0x000fc400078e00ff */
[----:B------:R-:W-:Y:S01]  /*4550*/  IMAD.MOV.U32 R6, RZ, RZ, R22 ;  /* 0x000000ffff067224 */ /* 0x000fe200078e0016 */
[----:B------:R-:W-:Y:S02]  /*4560*/  SEL R21, R4, R3, !P0 ;  /* 0x0000000304157207 */ /* 0x000fe40004000000 */
[----:B------:R-:W-:-:S07]  /*4570*/  SEL R13, R3, R4, !P0 ;  /* 0x00000004030d7207 */ /* 0x000fce0004000000 */
.L_x_67:
[----:B------:R-:W-:-:S08]  /*4580*/  NOP ;  /* 0x0000000000007918 */ /* 0x000fd00000000000 */
[----:B------:R-:W0:-:S00]  /*4590*/  USETMAXREG.DEALLOC.CTAPOOL 0x28 ;  /* 0x00000028000079c8 */ /* 0x000e0000080e0500 */
[----:B0-----:R-:W-:-:S13]  /*45a0*/  ISETP.NE.AND P0, PT, R0, RZ, PT ;  /* 0x000000ff0000720c */ /* 0x001fda0003f05270 */
[----:B------:R-:W-:Y:S05]  /*45b0*/  @P0 EXIT ;  /* 0x000000000000094d */ /* 0x000fea0003800000 */
[----:B------:R-:W-:Y:S01]  /*45c0*/  LOP3.LUT P0, RZ, R8, 0xff, RZ, 0xc0, !PT ;  /* 0x000000ff08ff7812 */ /* 0x000fe2000780c0ff */
[----:B------:R-:W-:Y:S02]  /*45d0*/  IMAD.MOV.U32 R10, RZ, RZ, 0x1 ;  /* 0x00000001ff0a7424 */ /* 0x000fe400078e00ff */
[----:B------:R-:W-:-:S10]  /*45e0*/  IMAD.MOV.U32 R12, RZ, RZ, RZ ;  /* 0x000000ffff0c7224 */ /* 0x000fd400078e00ff */
[----:B------:R-:W-:Y:S05]  /*45f0*/  @!P0 BRA `(.L_x_70) ;  /* 0x0000000c00308947 */ /* 0x000fea0003800000 */
[----:B------:R-:W0:Y:S01]  /*4600*/  LDC R0, c[0x0][0x28c] ;  /* 0x0000a300ff007b82 */ /* 0x000e220000000800 */
[----:B------:R-:W1:Y:S01]  /*4610*/  S2R R8, SR_CgaCtaId ;  /* 0x0000000000087919 */ /* 0x000e620000008800 */
[----:B------:R-:W-:Y:S01]  /*4620*/  BSSY B0, `(.L_x_70) ;  /* 0x00000c9000007945 */ /* 0x000fe20003800000 */
[----:B------:R-:W-:Y:S01]  /*4630*/  IMAD.MOV.U32 R11, RZ, RZ, 0x1 ;  /* 0x00000001ff0b7424 */ /* 0x000fe200078e00ff */
[----:B------:R-:W-:Y:S01]  /*4640*/  ULDC.64 UR16, c[0x0][0x198] ;  /* 0x0000660000107ab9 */ /* 0x000fe20000000a00 */
[----:B------:R-:W-:Y:S02]  /*4650*/  IMAD.MOV.U32 R10, RZ, RZ, 0x1 ;  /* 0x00000001ff0a7424 */ /* 0x000fe400078e00ff */
[----:B------:R-:W-:Y:S02]  /*4660*/  IMAD.MOV.U32 R12, RZ, RZ, RZ ;  /* 0x000000ffff0c7224 */ /* 0x000fe400078e00ff */
[----:B0-----:R-:W-:-:S05]  /*4670*/  VIADD R0, R0, 0x3f ;  /* 0x0000003f00007836 */ /* 0x001fca0000000000 */
[----:B------:R-:W-:-:S04]  /*4680*/  SHF.R.S32.HI R3, RZ, 0x1f, R0 ;  /* 0x0000001fff037819 */ /* 0x000fc80000011400 */
[----:B------:R-:W-:Y:S02]  /*4690*/  LEA.HI R3, R3, R0, RZ, 0x6 ;  /* 0x0000000003037211 */ /* 0x000fe400078f30ff */
[----:B------:R-:W-:Y:S02]  /*46a0*/  LOP3.LUT R0, R19, 0x2, RZ, 0xfc, !PT ;  /* 0x0000000213007812 */ /* 0x000fe400078efcff */
[----:B-1----:R-:W-:Y:S02]  /*46b0*/  LOP3.LUT R8, R8, 0x1, RZ, 0xc0, !PT ;  /* 0x0000000108087812 */ /* 0x002fe400078ec0ff */
[----:B------:R-:W-:-:S07]  /*46c0*/  SHF.R.S32.HI R9, RZ, 0x6, R3 ;  /* 0x00000006ff097819 */ /* 0x000fce0000011403 */
.L_x_81:
[----:B------:R-:W-:-:S03]  /*46d0*/  UMOV UR4, 0xffffffff ;  /* 0xffffffff00047882 */ /* 0x000fc60000000000 */
[----:B------:R-:W-:Y:S05]  /*46e0*/  BRA.DIV UR4, `(.L_x_71) ;  /* 0x0000001204247947 */ /* 0x000fea000b800000 */
[----:B------:R-:W-:-:S13]  /*46f0*/  ELECT P6, URZ, PT ;  /* 0x00000000003f782f */ /* 0x000fda00038c0000 */
.L_x_94:
[----:B------:R-:W0:Y:S01]  /*4700*/  LDC R3, c[0x0][0x28c] ;  /* 0x0000a300ff037b82 */ /* 0x000e220000000800 */
[----:B------:R-:W-:Y:S01]  /*4710*/  BSSY B1, `(.L_x_72) ;  /* 0x000003a000017945 */ /* 0x000fe20003800000 */
[----:B0-----:R-:W-:-:S13]  /*4720*/  ISETP.LT.OR P6, PT, R3, 0x1, !P6 ;  /* 0x000000010300780c */ /* 0x001fda00077c1670 */
[----:B------:R-:W-:Y:S05]  /*4730*/  @P6 BRA `(.L_x_73) ;  /* 0x0000000000dc6947 */ /* 0x000fea0003800000 */
[----:B------:R-:W-:Y:S02]  /*4740*/  IMAD R21, R21, 0x2, R8 ;  /* 0x0000000215157824 */ /* 0x000fe400078e0208 */
[----:B------:R-:W-:Y:S02]  /*4750*/  IMAD.SHL.U32 R13, R13, 0x100, RZ ;  /* 0x000001000d0d7824 */ /* 0x000fe400078e00ff */
[----:B------:R-:W-:Y:S02]  /*4760*/  VIADD R20, R9, 0x1 ;  /* 0x0000000109147836 */ /* 0x000fe40000000000 */
[----:B------:R-:W-:Y:S02]  /*4770*/  IMAD.MOV.U32 R22, RZ, RZ, RZ ;  /* 0x000000ffff167224 */ /* 0x000fe400078e00ff */
[----:B------:R-:W-:Y:S02]  /*4780*/  IMAD.MOV.U32 R3, RZ, RZ, R10 ;  /* 0x000000ffff037224 */ /* 0x000fe400078e000a */
[----:B------:R-:W-:-:S02]  /*4790*/  IMAD.MOV.U32 R5, RZ, RZ, R12 ;  /* 0x000000ffff057224 */ /* 0x000fc400078e000c */
[----:B------:R-:W-:-:S07]  /*47a0*/  IMAD.SHL.U32 R21, R21, 0x8, RZ ;  /* 0x0000000815157824 */ /* 0x000fce00078e00ff */
.L_x_76:
[----:B------:R-:W0:Y:S01]  /*47b0*/  S2R R7, SR_CgaCtaId ;  /* 0x0000000000077919 */ /* 0x000e220000008800 */
[----:B------:R-:W-:Y:S02]  /*47c0*/  MOV R4, 0x400 ;  /* 0x0000040000047802 */ /* 0x000fe40000000f00 */
[----:B------:R-:W-:Y:S02]  /*47d0*/  LOP3.LUT P1, RZ, R18, 0x7f, RZ, 0xc0, !PT ;  /* 0x0000007f12ff7812 */ /* 0x000fe4000782c0ff */
[----:B0-----:R-:W-:Y:S02]  /*47e0*/  LEA R14, R7, R4, 0x18 ;  /* 0x00000004070e7211 */ /* 0x001fe400078ec0ff */
[----:B------:R-:W-:-:S09]  /*47f0*/  SHF.L.U32 R4, R3, 0x1f, RZ ;  /* 0x0000001f03047819 */ /* 0x000fd200000006ff */
[----:B------:R-:W0:Y:S01]  /*4800*/  @!P1 LDC R7, c[0x0][0x500] ;  /* 0x00014000ff079b82 */ /* 0x000e220000000800 */
[----:B------:R-:W-:-:S04]  /*4810*/  IMAD R15, R5, 0x8, R14 ;  /* 0x00000008050f7824 */ /* 0x000fc800078e020e */
[----:B------:R-:W1:Y:S02]  /*4820*/  SYNCS.PHASECHK.TRANS64.TRYWAIT P0, [R15+URZ+0x30], R4 ;  /* 0x000030040f0075a7 */ /* 0x000e64000800017f */
[----:B-1----:R-:W-:Y:S05]  /*4830*/  @!P0 BRA `(.L_x_74) ;  /* 0x0000000c00f08947 */ /* 0x002fea0003800000 */
.L_x_95:
[----:B-1----:R-:W-:Y:S01]  /*4840*/  PRMT R4, R0, 0x9910, RZ ;  /* 0x0000991000047816 */ /* 0x002fe200000000ff */
[----:B0-----:R0:W-:Y:S03]  /*4850*/  @!P1 SYNCS.ARRIVE.TRANS64 RZ, [R15+URZ], R7 ;  /* 0x000000070fff99a7 */ /* 0x0011e6000800003f */
[----:B------:R-:W-:-:S13]  /*4860*/  ISETP.NE.AND P0, PT, R4, 0x2, PT ;  /* 0x000000020400780c */ /* 0x000fda0003f05270 */
[----:B0-----:R-:W-:Y:S05]  /*4870*/  @P0 BRA `(.L_x_75) ;  /* 0x0000000000040947 */ /* 0x001fea0003800000 */
[----:B------:R-:W-:Y:S01]  /*4880*/  BPT.TRAP 0x1 ;  /* 0x000000040000795c */ /* 0x000fe20000300000 */
.L_x_75:
[----:B------:R-:W-:Y:S01]  /*4890*/  IMAD R4, R5, 0x2, R8 ;  /* 0x0000000205047824 */ /* 0x000fe200078e0208 */
[----:B------:R-:W-:Y:S01]  /*48a0*/  R2UR UR9, R15 ;  /* 0x000000000f0972ca */ /* 0x000fe200000e0000 */
[--C-:B------:R-:W-:Y:S01]  /*48b0*/  IMAD R7, R5, 0x8000, R14.reuse ;  /* 0x0000800005077824 */ /* 0x100fe200078e020e */
[----:B------:R-:W-:Y:S01]  /*48c0*/  UIADD3 UR4, UP0, UR16, 0xf0, URZ ;  /* 0x000000f010047890 */ /* 0x000fe2000ff1e03f */
[----:B------:R-:W-:Y:S01]  /*48d0*/  IMAD.SHL.U32 R4, R4, 0x200, RZ ;  /* 0x0000020004047824 */ /* 0x000fe200078e00ff */
[----:B------:R-:W-:Y:S01]  /*48e0*/  R2UR UR11, R13 ;  /* 0x000000000d0b72ca */ /* 0x000fe200000e0000 */
[----:B------:R-:W-:Y:S01]  /*48f0*/  VIADD R20, R20, 0xffffffff ;  /* 0xffffffff14147836 */ /* 0x000fe20000000000 */
[----:B------:R-:W-:Y:S01]  /*4900*/  R2UR UR5, R7 ;  /* 0x00000000070572ca */ /* 0x000fe200000e0000 */
[----:B------:R-:W-:Y:S01]  /*4910*/  IMAD R4, R4, 0x2, R14 ;  /* 0x0000000204047824 */ /* 0x000fe200078e020e */
[----:B------:R-:W-:Y:S01]  /*4920*/  R2UR UR10, R22 ;  /* 0x00000000160a72ca */ /* 0x000fe200000e0000 */
[----:B------:R-:W-:Y:S01]  /*4930*/  UIADD3 UR18, UP1, UR16, 0x1f0, URZ ;  /* 0x000001f010127890 */ /* 0x000fe2000ff3e03f */
[----:B------:R-:W-:Y:S01]  /*4940*/  R2UR UR12, R6 ;  /* 0x00000000060c72ca */ /* 0x000fe200000e0000 */
[----:B------:R-:W-:Y:S01]  /*4950*/  VIADD R5, R5, 0x1 ;  /* 0x0000000105057836 */ /* 0x000fe20000000000 */
[----:B------:R-:W-:Y:S01]  /*4960*/  R2UR UR8, R4 ;  /* 0x00000000040872ca */ /* 0x000fe200000e0000 */
[----:B------:R-:W-:Y:S01]  /*4970*/  UIADD3.X UR19, URZ, UR17, URZ, UP1, !UPT ;  /* 0x000000113f137290 */ /* 0x000fe20008ffe43f */
[----:B------:R-:W-:Y:S01]  /*4980*/  R2UR UR15, R21 ;  /* 0x00000000150f72ca */ /* 0x000fe200000e0000 */
[----:B------:R-:W-:Y:S01]  /*4990*/  UMOV UR6, 0x0 ;  /* 0x0000000000067882 */ /* 0x000fe20000000000 */
[----:B------:R-:W-:Y:S01]  /*49a0*/  ISETP.GT.AND P1, PT, R20, 0x1, PT ;  /* 0x000000011400780c */ /* 0x000fe20003f24270 */
[----:B------:R-:W-:Y:S01]  /*49b0*/  UMOV UR7, 0x10000000 ;  /* 0x1000000000077882 */ /* 0x000fe20000000000 */
[C---:B------:R-:W-:Y:S01]  /*49c0*/  ISETP.NE.AND P0, PT, R5.reuse, 0x6, PT ;  /* 0x000000060500780c */ /* 0x040fe20003f05270 */
[----:B------:R-:W-:Y:S01]  /*49d0*/  UIADD3 UR13, UR5, 0x180, URZ ;  /* 0x00000180050d7890 */ /* 0x000fe2000fffe03f */
[----:B------:R-:W-:Y:S01]  /*49e0*/  VIADD R22, R22, 0x40 ;  /* 0x0000004016167836 */ /* 0x000fe20000000000 */
[----:B------:R-:W-:Y:S01]  /*49f0*/  UIADD3.X UR5, URZ, UR17, URZ, UP0, !UPT ;  /* 0x000000113f057290 */ /* 0x000fe200087fe43f */
[----:B------:R-:W-:Y:S01]  /*4a00*/  SEL R4, RZ, 0x1, P0 ;  /* 0x00000001ff047807 */ /* 0x000fe20000000000 */
[----:B------:R-:W-:Y:S01]  /*4a10*/  UMOV UR20, 0x30000 ;  /* 0x0003000000147882 */ /* 0x000fe20000000000 */
[----:B------:R-:W-:Y:S01]  /*4a20*/  SEL R5, R5, RZ, P0 ;  /* 0x000000ff05057207 */ /* 0x000fe20000000000 */
[----:B------:R-:W-:Y:S01]  /*4a30*/  UIADD3 UR14, UR8, 0x30180, URZ ;  /* 0x00030180080e7890 */ /* 0x000fe2000fffe03f */
[----:B------:R-:W-:-:S02]  /*4a40*/  LOP3.LUT R3, R3, R4, RZ, 0x3c, !PT ;  /* 0x0000000403037212 */ /* 0x000fc400078e3cff */
[----:B------:R-:W-:Y:S02]  /*4a50*/  UMOV UR8, UR13 ;  /* 0x0000000d00087c82 */ /* 0x000fe40008000000 */
[----:B------:R0:W-:Y:S02]  /*4a60*/  UTMALDG.3D [UR8], [UR4], desc[UR6] ;  /* 0x00000608040075b4 */ /* 0x0001e40008011000 */
[----:B0-----:R-:W-:Y:S01]  /*4a70*/  UMOV UR8, UR14 ;  /* 0x0000000e00087c82 */ /* 0x001fe20008000000 */
[----:B------:R-:W-:Y:S02]  /*4a80*/  UMOV UR11, UR15 ;  /* 0x0000000f000b7c82 */ /* 0x000fe40008000000 */
[----:B------:R0:W-:Y:S02]  /*4a90*/  UTMALDG.3D.MULTICAST [UR8], [UR18], UR20, desc[UR6] ;  /* 0x00000608120073b4 */ /* 0x0001e40008011814 */
[----:B0-----:R-:W-:Y:S05]  /*4aa0*/  @P1 BRA `(.L_x_76) ;  /* 0xfffffffc00401947 */ /* 0x001fea000383ffff */
.L_x_73:
[----:B------:R-:W-:Y:S05]  /*4ab0*/  BSYNC B1 ;  /* 0x0000000000017941 */ /* 0x000fea0003800000 */
.L_x_72:
[----:B------:R-:W-:Y:S01]  /*4ac0*/  LOP3.LUT P0, RZ, R11, 0xff, RZ, 0xc0, !PT ;  /* 0x000000ff0bff7812 */ /* 0x000fe2000780c0ff */
[----:B------:R-:W-:Y:S01]  /*4ad0*/  ULDC UR4, c[0x0][0xc] ;  /* 0x0000030000047ab9 */ /* 0x000fe20000000800 */
[----:B------:R-:W-:Y:S01]  /*4ae0*/  ULDC UR5, c[0x0][0x10] ;  /* 0x0000040000057ab9 */ /* 0x000fe20000000800 */
[----:B------:R-:W0:Y:S01]  /*4af0*/  LDC R7, c[0x0][0x14] ;  /* 0x00000500ff077b82 */ /* 0x000e220000000800 */
[C---:B------:R-:W-:Y:S01]  /*4b00*/  IMAD.IADD R12, R9.reuse, 0x1, R12 ;  /* 0x00000001090c7824 */ /* 0x040fe200078e020c */
[----:B------:R-:W-:Y:S01]  /*4b10*/  UIMAD.WIDE.U32 UR4, UR4, UR5, URZ ;  /* 0x00000005040472a5 */ /* 0x000fe2000f8e003f */
[----:B------:R-:W-:Y:S01]  /*4b20*/  ISETP.GE.U32.AND P1, PT, R9, 0x6, PT ;  /* 0x000000060900780c */ /* 0x000fe20003f26070 */
[----:B------:R-:W-:Y:S01]  /*4b30*/  BSSY B1, `(.L_x_77) ;  /* 0x0000075000017945 */ /* 0x000fe20003800000 */
[----:B------:R-:W-:Y:S01]  /*4b40*/  IMAD.MOV.U32 R13, RZ, RZ, -0x1 ;  /* 0xffffffffff0d7424 */ /* 0x000fe200078e00ff */
[----:B------:R-:W-:Y:S01]  /*4b50*/  PRMT R11, RZ, 0x7610, R11 ;  /* 0x00007610ff0b7816 */ /* 0x000fe2000000000b */
[----:B------:R-:W-:-:S02]  /*4b60*/  IMAD.MOV.U32 R21, RZ, RZ, -0x1 ;  /* 0xffffffffff157424 */ /* 0x000fc400078e00ff */
[----:B------:R-:W-:Y:S01]  /*4b70*/  IMAD.MOV.U32 R6, RZ, RZ, -0x1 ;  /* 0xffffffffff067424 */ /* 0x000fe200078e00ff */
[----:B------:R-:W1:Y:S01]  /*4b80*/  @P0 S2R R4, SR_CgaCtaId ;  /* 0x0000000000040919 */ /* 0x000e620000008800 */
[----:B------:R-:W-:-:S04]  /*4b90*/  @P0 MOV R3, 0x400 ;  /* 0x0000040000030802 */ /* 0x000fc80000000f00 */
[----:B-1----:R-:W-:Y:S01]  /*4ba0*/  @P0 LEA R3, R4, R3, 0x18 ;  /* 0x0000000304030211 */ /* 0x002fe200078ec0ff */
[----:B------:R-:W-:-:S03]  /*4bb0*/  IMAD.WIDE.U32 R4, R12, -0x55555555, RZ ;  /* 0xaaaaaaab0c047825 */ /* 0x000fc600078e00ff */
[----:B------:R1:W-:Y:S01]  /*4bc0*/  @P0 SYNCS.ARRIVE.TRANS64.A1T0 RZ, [R3+URZ+0x78], RZ ;  /* 0x000078ff03ff09a7 */ /* 0x0003e2000810003f */
[----:B------:R-:W-:-:S04]  /*4bd0*/  ISETP.GT.U32.AND P0, PT, R12, 0x5, PT ;  /* 0x000000050c00780c */ /* 0x000fc80003f04070 */
[----:B------:R-:W-:Y:S01]  /*4be0*/  ISETP.LT.U32.AND P0, PT, R9, 0x6, P0 ;  /* 0x000000060900780c */ /* 0x000fe20000701070 */
[----:B-1----:R-:W-:Y:S02]  /*4bf0*/  IMAD.MOV.U32 R3, RZ, RZ, R17 ;  /* 0x000000ffff037224 */ /* 0x002fe400078e0011 */
[C---:B0-----:R-:W-:Y:S02]  /*4c00*/  IMAD R17, R7.reuse, UR5, RZ ;  /* 0x0000000507117c24 */ /* 0x041fe4000f8e02ff */
[----:B------:R-:W-:Y:S01]  /*4c10*/  IMAD.WIDE.U32 R2, R7, UR4, R2 ;  /* 0x0000000407027c25 */ /* 0x000fe2000f8e0002 */
[----:B------:R-:W-:Y:S01]  /*4c20*/  SHF.R.U32.HI R7, RZ, 0x2, R5 ;  /* 0x00000002ff077819 */ /* 0x000fe20000011605 */
[----:B------:R-:W-:Y:S01]  /*4c30*/  ULDC.64 UR4, c[0x0][0x650] ;  /* 0x0001940000047ab9 */ /* 0x000fe20000000a00 */
[----:B------:R-:W-:Y:S01]  /*4c40*/  SEL R5, RZ, 0x1, !P0 ;  /* 0x00000001ff057807 */ /* 0x000fe20004000000 */
[----:B------:R-:W-:Y:S01]  /*4c50*/  IMAD.IADD R17, R3, 0x1, R17 ;  /* 0x0000000103117824 */ /* 0x000fe200078e0211 */
[----:B------:R-:W-:Y:S01]  /*4c60*/  ISETP.GE.U32.AND P0, PT, R2, UR4, PT ;  /* 0x0000000402007c0c */ /* 0x000fe2000bf06070 */
[----:B------:R-:W-:Y:S01]  /*4c70*/  IMAD R12, R7, -0x6, R12 ;  /* 0xfffffffa070c7824 */ /* 0x000fe200078e020c */
[----:B------:R-:W-:-:S02]  /*4c80*/  LOP3.LUT R10, R10, R5, RZ, 0x3c, !PT ;  /* 0x000000050a0a7212 */ /* 0x000fc400078e3cff */
[----:B------:R-:W-:Y:S02]  /*4c90*/  ISETP.GE.U32.AND.EX P0, PT, R17, UR5, PT, P0 ;  /* 0x0000000511007c0c */ /* 0x000fe4000bf06100 */
[----:B------:R-:W-:Y:S02]  /*4ca0*/  @P1 LOP3.LUT R10, R10, 0x1, R7, 0x78, !PT ;  /* 0x000000010a0a1812 */ /* 0x000fe400078e7807 */
[----:B------:R-:W-:-:S09]  /*4cb0*/  PRMT R3, RZ, 0x7610, R3 ;  /* 0x00007610ff037816 */ /* 0x000fd20000000003 */
[----:B------:R-:W-:Y:S05]  /*4cc0*/  @P0 BRA `(.L_x_78) ;  /* 0x00000004006c0947 */ /* 0x000fea0003800000 */
[----:B------:R-:W0:Y:S01]  /*4cd0*/  S2R R15, SR_CTAID.X ;  /* 0x00000000000f7919 */ /* 0x000e220000002500 */
[----:B------:R-:W-:Y:S01]  /*4ce0*/  ULDC.64 UR4, c[0x0][0x628] ;  /* 0x00018a0000047ab9 */ /* 0x000fe20000000a00 */
[----:B------:R-:W1:Y:S01]  /*4cf0*/  LDC R20, c[0x0][0x144] ;  /* 0x00005100ff147b82 */ /* 0x000e620000000800 */
[----:B------:R-:W-:Y:S01]  /*4d00*/  ISETP.NE.U32.AND P0, PT, RZ, UR4, PT ;  /* 0x00000004ff007c0c */ /* 0x000fe2000bf05070 */
[----:B------:R-:W2:Y:S01]  /*4d10*/  S2R R13, SR_CTAID.Y ;  /* 0x00000000000d7919 */ /* 0x000ea20000002600 */
[----:B------:R-:W-:Y:S01]  /*4d20*/  ULDC UR6, c[0x0][0x150] ;  /* 0x0000540000067ab9 */ /* 0x000fe20000000800 */
[----:B------:R-:W-:Y:S01]  /*4d30*/  ULDC UR7, c[0x0][0x630] ;  /* 0x00018c0000077ab9 */ /* 0x000fe20000000800 */
[----:B------:R-:W-:Y:S01]  /*4d40*/  ISETP.NE.AND.EX P0, PT, RZ, UR5, PT, P0 ;  /* 0x00000005ff007c0c */ /* 0x000fe2000bf05300 */
[----:B------:R-:W-:Y:S02]  /*4d50*/  IMAD.MOV.U32 R4, RZ, RZ, R2 ;  /* 0x000000ffff047224 */ /* 0x000fe400078e0002 */
[----:B------:R-:W-:Y:S01]  /*4d60*/  IMAD.MOV.U32 R5, RZ, RZ, R17 ;  /* 0x000000ffff057224 */ /* 0x000fe200078e0011 */
[----:B0-----:R-:W-:-:S05]  /*4d70*/  I2FP.F32.U32 R3, R15 ;  /* 0x0000000f00037245 */ /* 0x001fca0000201000 */
[----:B------:R-:W-:-:S04]  /*4d80*/  FMUL R21, R3, UR6 ;  /* 0x0000000603157c20 */ /* 0x000fc80008400000 */
[----:B--2---:R-:W-:Y:S05]  /*4d90*/  @!P0 BRA `(.L_x_79) ;  /* 0x0000000000288947 */ /* 0x004fea0003800000 */
[----:B------:R-:W-:Y:S02]  /*4da0*/  ULDC UR6, c[0x0][0x634] ;  /* 0x00018d0000067ab9 */ /* 0x000fe40000000800 */
[----:B------:R-:W-:-:S05]  /*4db0*/  IADD3 R5, P0, R2, UR6, RZ ;  /* 0x0000000602057c10 */ /* 0x000fca000ff1e0ff */
[----:B------:R-:W-:-:S04]  /*4dc0*/  IMAD.X R3, RZ, RZ, R17, P0 ;  /* 0x000000ffff037224 */ /* 0x000fc800000e0611 */
[----:B------:R-:W-:-:S04]  /*4dd0*/  IMAD.WIDE.U32 R6, R3, UR4, RZ ;  /* 0x0000000403067c25 */ /* 0x000fc8000f8e00ff */
[----:B------:R-:W-:-:S04]  /*4de0*/  IMAD.WIDE.U32 R6, P0, R5, UR5, R6 ;  /* 0x0000000505067c25 */ /* 0x000fc8000f800006 */
[----:B------:R-:W-:-:S04]  /*4df0*/  IMAD.WIDE.U32 R4, R5, UR4, RZ ;  /* 0x0000000405047c25 */ /* 0x000fc8000f8e00ff */
[----:B------:R-:W-:Y:S01]  /*4e00*/  IMAD.MOV.U32 R4, RZ, RZ, R7 ;  /* 0x000000ffff047224 */ /* 0x000fe200078e0007 */
[----:B------:R-:W-:Y:S01]  /*4e10*/  IADD3 RZ, P1, R5, R6, RZ ;  /* 0x0000000605ff7210 */ /* 0x000fe20007f3e0ff */
[----:B------:R-:W-:-:S04]  /*4e20*/  IMAD.X R5, RZ, RZ, RZ, P0 ;  /* 0x000000ffff057224 */ /* 0x000fc800000e06ff */
[----:B------:R-:W-:-:S08]  /*4e30*/  IMAD.WIDE.U32.X R4, R3, UR5, R4, P1 ;  /* 0x0000000503047c25 */ /* 0x000fd000088e0404 */
.L_x_79:
[--C-:B------:R-:W-:Y:S01]  /*4e40*/  SHF.R.U64 R14, R4, UR7, R5.reuse ;  /* 0x00000007040e7c19 */ /* 0x100fe20008001205 */
[----:B------:R-:W0:Y:S01]  /*4e50*/  F2I.U32.TRUNC.NTZ R21, R21 ;  /* 0x0000001500157305 */ /* 0x000e22000020f000 */
[----:B------:R-:W-:Y:S01]  /*4e60*/  SHF.R.U32.HI R3, RZ, UR7, R5 ;  /* 0x00000007ff037c19 */ /* 0x000fe20008011605 */
[----:B------:R-:W-:Y:S01]  /*4e70*/  ULDC.64 UR4, c[0x0][0x620] ;  /* 0x0001880000047ab9 */ /* 0x000fe20000000a00 */
[----:B------:R-:W-:Y:S01]  /*4e80*/  IADD3 R7, P0, RZ, -R14, RZ ;  /* 0x8000000eff077210 */ /* 0x000fe20007f1e0ff */
[----:B------:R-:W-:-:S04]  /*4e90*/  ULDC.64 UR6, c[0x0][0x640] ;  /* 0x0001900000067ab9 */ /* 0x000fc80000000a00 */
[----:B------:R-:W-:Y:S01]  /*4ea0*/  IMAD.X R3, RZ, RZ, ~R3, P0 ;  /* 0x000000ffff037224 */ /* 0x000fe200000e0e03 */
[----:B------:R-:W-:-:S03]  /*4eb0*/  ISETP.NE.U32.AND P0, PT, RZ, UR6, PT ;  /* 0x00000006ff007c0c */ /* 0x000fc6000bf05070 */
[----:B------:R-:W-:Y:S01]  /*4ec0*/  IMAD R6, R3, UR4, RZ ;  /* 0x0000000403067c24 */ /* 0x000fe2000f8e02ff */
[----:B------:R-:W-:Y:S01]  /*4ed0*/  ISETP.NE.AND.EX P0, PT, RZ, UR7, PT, P0 ;  /* 0x00000007ff007c0c */ /* 0x000fe2000bf05300 */
[----:B------:R-:W-:Y:S02]  /*4ee0*/  IMAD.MOV.U32 R3, RZ, RZ, R17 ;  /* 0x000000ffff037224 */ /* 0x000fe400078e0011 */
[----:B------:R-:W-:Y:S01]  /*4ef0*/  IMAD.WIDE.U32 R4, R7, UR4, R2 ;  /* 0x0000000407047c25 */ /* 0x000fe2000f8e0002 */
[----:B------:R-:W-:-:S03]  /*4f00*/  ULDC UR4, c[0x0][0x618] ;  /* 0x0001860000047ab9 */ /* 0x000fc60000000800 */
[----:B------:R-:W-:Y:S01]  /*4f10*/  IMAD R3, R7, UR5, R6 ;  /* 0x0000000507037c24 */ /* 0x000fe2000f8e0206 */
[----:B------:R-:W-:Y:S01]  /*4f20*/  ULDC UR5, c[0x0][0x154] ;  /* 0x0000550000057ab9 */ /* 0x000fe20000000800 */
[----:B0-----:R-:W-:Y:S02]  /*4f30*/  IMAD.MOV R6, RZ, RZ, -R21 ;  /* 0x000000ffff067224 */ /* 0x001fe400078e0a15 */
[----:B------:R-:W-:Y:S02]  /*4f40*/  IMAD.IADD R5, R5, 0x1, R3 ;  /* 0x0000000105057824 */ /* 0x000fe400078e0203 */
[----:B-1----:R-:W-:Y:S01]  /*4f50*/  IMAD R3, R20, R6, R15 ;  /* 0x0000000614037224 */ /* 0x002fe200078e020f */
[----:B------:R-:W-:Y:S01]  /*4f60*/  I2FP.F32.U32 R6, R13 ;  /* 0x0000000d00067245 */ /* 0x000fe20000201000 */
[----:B------:R-:W0:Y:S01]  /*4f70*/  LDC R20, c[0x0][0x148] ;  /* 0x00005200ff147b82 */ /* 0x000e220000000800 */
[--C-:B------:R-:W-:Y:S02]  /*4f80*/  SHF.R.U64 R15, R4, UR4, R5.reuse ;  /* 0x00000004040f7c19 */ /* 0x100fe40008001205 */
[----:B------:R-:W-:Y:S01]  /*4f90*/  SHF.R.U32.HI R4, RZ, UR4, R5 ;  /* 0x00000004ff047c19 */ /* 0x000fe20008011605 */
[----:B------:R-:W-:Y:S01]  /*4fa0*/  FMUL R6, R6, UR5 ;  /* 0x0000000506067c20 */ /* 0x000fe20008400000 */
[----:B------:R-:W-:-:S02]  /*4fb0*/  ULDC UR4, c[0x0][0x608] ;  /* 0x0001820000047ab9 */ /* 0x000fc40000000800 */
[--C-:B------:R-:W-:Y:S01]  /*4fc0*/  SHF.R.U64 R22, R15, UR4, R4.reuse ;  /* 0x000000040f167c19 */ /* 0x100fe20008001204 */
[----:B------:R1:W2:Y:S01]  /*4fd0*/  F2I.U32.TRUNC.NTZ R24, R6 ;  /* 0x0000000600187305 */ /* 0x0002a2000020f000 */
[----:B------:R-:W-:Y:S01]  /*4fe0*/  SHF.R.U32.HI R5, RZ, UR4, R4 ;  /* 0x00000004ff057c19 */ /* 0x000fe20008011604 */
[----:B------:R-:W-:-:S03]  /*4ff0*/  ULDC UR4, c[0x0][0x658] ;  /* 0x0001960000047ab9 */ /* 0x000fc60000000800 */
[--C-:B------:R-:W-:Y:S02]  /*5000*/  SHF.R.U64 R21, R22, UR4, R5.reuse ;  /* 0x0000000416157c19 */ /* 0x100fe40008001205 */
[----:B------:R-:W-:-:S03]  /*5010*/  SHF.R.U32.HI R23, RZ, UR4, R5 ;  /* 0x00000004ff177c19 */ /* 0x000fc60008011605 */
[----:B------:R-:W-:Y:S02]  /*5020*/  IMAD.MOV.U32 R4, RZ, RZ, R21 ;  /* 0x000000ffff047224 */ /* 0x000fe400078e0015 */
[----:B------:R-:W-:Y:S01]  /*5030*/  IMAD.MOV.U32 R5, RZ, RZ, R23 ;  /* 0x000000ffff057224 */ /* 0x000fe200078e0017 */
[----:B-1----:R-:W-:Y:S06]  /*5040*/  @!P0 BRA `(.L_x_80) ;  /* 0x0000000000288947 */ /* 0x002fec0003800000 */
        /* <DEDUP_REMOVED lines=10> */
.L_x_80:
[----:B------:R-:W-:Y:S01]  /*50f0*/  UMOV UR5, 0xffffffff ;  /* 0xffffffff00057882 */ /* 0x000fe20000000000 */
[----:B------:R-:W-:Y:S01]  /*5100*/  ISETP.NE.AND P0, PT, R16, 0x1, PT ;  /* 0x000000011000780c */ /* 0x000fe20003f05270 */
[----:B------:R-:W-:Y:S01]  /*5110*/  USHF.L.U32 UR5, UR5, UR4, URZ ;  /* 0x0000000405057299 */ /* 0x000fe2000800063f */
[----:B--2---:R-:W-:Y:S01]  /*5120*/  IMAD.MOV R24, RZ, RZ, -R24 ;  /* 0x000000ffff187224 */ /* 0x004fe200078e0a18 */
[----:B------:R-:W-:Y:S01]  /*5130*/  ULDC UR6, c[0x0][0x648] ;  /* 0x0001920000067ab9 */ /* 0x000fe20000000800 */
[----:B------:R-:W-:Y:S01]  /*5140*/  ULDC UR7, c[0x0][0x600] ;  /* 0x0001800000077ab9 */ /* 0x000fe20000000800 */
[----:B------:R-:W-:Y:S01]  /*5150*/  ULOP3.LUT UR5, URZ, UR5, URZ, 0x33, !UPT ;  /* 0x000000053f057292 */ /* 0x000fe2000f8e333f */
[----:B------:R-:W-:Y:S01]  /*5160*/  SHF.R.U64 R4, R4, UR6, R5 ;  /* 0x0000000604047c19 */ /* 0x000fe20008001205 */
[----:B------:R-:W-:Y:S01]  /*5170*/  UMOV UR6, 0x1 ;  /* 0x0000000100067882 */ /* 0x000fe20000000000 */
[----:B------:R-:W-:Y:S02]  /*5180*/  UIADD3 UR8, UR7, -0x1, URZ ;  /* 0xffffffff07087890 */ /* 0x000fe4000fffe03f */
[----:B------:R-:W-:Y:S01]  /*5190*/  USHF.L.U32 UR6, UR6, UR4, URZ ;  /* 0x0000000406067299 */ /* 0x000fe2000800063f */
[----:B------:R-:W-:Y:S01]  /*51a0*/  LOP3.LUT R5, R22, UR5, RZ, 0xc0, !PT ;  /* 0x0000000516057c12 */ /* 0x000fe2000f8ec0ff */
[----:B------:R-:W-:Y:S01]  /*51b0*/  IMAD.MOV R6, RZ, RZ, -R4 ;  /* 0x000000ffff067224 */ /* 0x000fe200078e0a04 */
[----:B------:R-:W-:Y:S01]  /*51c0*/  ULDC UR4, c[0x0][0x638] ;  /* 0x00018e0000047ab9 */ /* 0x000fe20000000800 */
[----:B0-----:R-:W-:-:S02]  /*51d0*/  @P0 IMAD R3, R20, R24, R13 ;  /* 0x0000001814030224 */ /* 0x001fc400078e020d */
[----:B------:R-:W-:Y:S01]  /*51e0*/  IMAD R21, R6, UR4, R21 ;  /* 0x0000000406157c24 */ /* 0x000fe2000f8e0215 */
[----:B------:R-:W-:Y:S01]  /*51f0*/  LOP3.LUT R6, R15, UR8, RZ, 0xc0, !PT ;  /* 0x000000080f067c12 */ /* 0x000fe2000f8ec0ff */
[----:B------:R-:W-:Y:S01]  /*5200*/  IMAD R4, R4, UR6, R5 ;  /* 0x0000000604047c24 */ /* 0x000fe2000f8e0205 */
[----:B------:R-:W-:-:S03]  /*5210*/  ULDC UR4, c[0x0][0x610] ;  /* 0x0001840000047ab9 */ /* 0x000fc60000000800 */
[----:B------:R-:W-:Y:S02]  /*5220*/  IMAD R13, R4, UR4, R3 ;  /* 0x00000004040d7c24 */ /* 0x000fe4000f8e0203 */
[----:B------:R-:W-:Y:S02]  /*5230*/  IMAD R4, R21, UR7, R6 ;  /* 0x0000000715047c24 */ /* 0x000fe4000f8e0206 */
[----:B------:R-:W-:Y:S02]  /*5240*/  IMAD.MOV.U32 R3, RZ, RZ, 0x1 ;  /* 0x00000001ff037424 */ /* 0x000fe400078e00ff */
[----:B------:R-:W-:Y:S01]  /*5250*/  IMAD.MOV.U32 R6, RZ, RZ, R14 ;  /* 0x000000ffff067224 */ /* 0x000fe200078e000e */
[----:B------:R-:W-:Y:S02]  /*5260*/  SEL R21, R4, R13, !P0 ;  /* 0x0000000d04157207 */ /* 0x000fe40004000000 */
[----:B------:R-:W-:-:S07]  /*5270*/  SEL R13, R13, R4, !P0 ;  /* 0x000000040d0d7207 */ /* 0x000fce0004000000 */
.L_x_78:
[----:B------:R-:W-:Y:S05]  /*5280*/  BSYNC B1 ;  /* 0x0000000000017941 */ /* 0x000fea0003800000 */
.L_x_77:
[----:B------:R-:W-:-:S13]  /*5290*/  LOP3.LUT P0, RZ, R3, 0xff, RZ, 0xc0, !PT ;  /* 0x000000ff03ff7812 */ /* 0x000fda000780c0ff */
[----:B------:R-:W-:Y:S05]  /*52a0*/  @P0 BRA `(.L_x_81) ;  /* 0xfffffff400080947 */ /* 0x000fea000383ffff */
[----:B------:R-:W-:Y:S05]  /*52b0*/  BSYNC B0 ;  /* 0x0000000000007941 */ /* 0x000fea0003800000 */
.L_x_70:
[----:B------:R-:W-:-:S03]  /*52c0*/  UMOV UR4, 0xffffffff ;  /* 0xffffffff00047882 */ /* 0x000fc60000000000 */
[----:B------:R-:W-:Y:S05]  /*52d0*/  BRA.DIV UR4, `(.L_x_82) ;  /* 0x00000006045c7947 */ /* 0x000fea000b800000 */
[----:B------:R-:W-:-:S13]  /*52e0*/  ELECT P6, URZ, PT ;  /* 0x00000000003f782f */ /* 0x000fda00038c0000 */
.L_x_98:
[----:B------:R-:W-:Y:S04]  /*52f0*/  BSSY B0, `(.L_x_83) ;  /* 0x000003d000007945 */ /* 0x000fe80003800000 */
[----:B------:R-:W-:Y:S05]  /*5300*/  @!P6 BRA `(.L_x_84) ;  /* 0x0000000000ece947 */ /* 0x000fea0003800000 */
[----:B------:R-:W-:-:S04]  /*5310*/  LOP3.LUT R19, R19, 0x2, RZ, 0xfc, !PT ;  /* 0x0000000213137812 */ /* 0x000fc800078efcff */
[----:B------:R-:W-:-:S13]  /*5320*/  ISETP.NE.AND P0, PT, R19, 0x3, PT ;  /* 0x000000031300780c */ /* 0x000fda0003f05270 */
[----:B------:R-:W-:Y:S05]  /*5330*/  @!P0 BRA `(.L_x_85) ;  /* 0x0000000000048947 */ /* 0x000fea0003800000 */
[----:B------:R-:W-:Y:S01]  /*5340*/  BPT.TRAP 0x1 ;  /* 0x000000040000795c */ /* 0x000fe20000300000 */
.L_x_85:
[----:B------:R-:W0:Y:S01]  /*5350*/  S2R R3, SR_CgaCtaId ;  /* 0x0000000000037919 */ /* 0x000e220000008800 */
[----:B------:R-:W-:-:S04]  /*5360*/  MOV R0, 0x400 ;  /* 0x0000040000007802 */ /* 0x000fc80000000f00 */
[----:B0-----:R-:W-:Y:S02]  /*5370*/  LEA R3, R3, R0, 0x18 ;  /* 0x0000000003037211 */ /* 0x001fe400078ec0ff */
[----:B------:R-:W-:-:S03]  /*5380*/  SHF.L.U32 R0, R10, 0x1f, RZ ;  /* 0x0000001f0a007819 */ /* 0x000fc600000006ff */
[----:B------:R-:W-:-:S04]  /*5390*/  VIADD R3, R3, 0x30 ;  /* 0x0000003003037836 */ /* 0x000fc80000000000 */
[C---:B------:R-:W-:Y:S02]  /*53a0*/  IMAD R7, R12.reuse, 0x8, R3 ;  /* 0x000000080c077824 */ /* 0x040fe400078e0203 */
[----:B------:R-:W-:Y:S02]  /*53b0*/  VIADD R12, R12, 0x1 ;  /* 0x000000010c0c7836 */ /* 0x000fe40000000000 */
[----:B------:R-:W0:Y:S03]  /*53c0*/  SYNCS.PHASECHK.TRANS64.TRYWAIT P0, [R7+URZ], R0 ;  /* 0x00000000070075a7 */ /* 0x000e26000800017f */
[----:B------:R-:W-:-:S04]  /*53d0*/  ISETP.NE.AND P1, PT, R12, 0x6, PT ;  /* 0x000000060c00780c */ /* 0x000fc80003f25270 */
[----:B------:R-:W-:Y:S02]  /*53e0*/  SEL R5, RZ, 0x1, P1 ;  /* 0x00000001ff057807 */ /* 0x000fe40000800000 */
[----:B------:R-:W-:Y:S02]  /*53f0*/  SEL R12, R12, RZ, P1 ;  /* 0x000000ff0c0c7207 */ /* 0x000fe40000800000 */
[----:B------:R-:W-:-:S03]  /*5400*/  LOP3.LUT R5, R10, R5, RZ, 0x3c, !PT ;  /* 0x000000050a057212 */ /* 0x000fc600078e3cff */
[----:B------:R-:W-:Y:S01]  /*5410*/  IMAD R9, R12, 0x8, R3 ;  /* 0x000000080c097824 */ /* 0x000fe200078e0203 */
[----:B------:R-:W-:Y:S01]  /*5420*/  SHF.L.U32 R4, R5, 0x1f, RZ ;  /* 0x0000001f05047819 */ /* 0x000fe200000006ff */
[----:B0-----:R-:W-:Y:S06]  /*5430*/  @!P0 BRA `(.L_x_86) ;  /* 0x0000000400248947 */ /* 0x001fec0003800000 */
.L_x_99:
[----:B------:R-:W1:Y:S01]  /*5440*/  SYNCS.PHASECHK.TRANS64.TRYWAIT P0, [R9+URZ], R4 ;  /* 0x00000004090075a7 */ /* 0x000e62000800017f */
[----:B0-----:R-:W-:-:S05]  /*5450*/  VIADD R0, R12, 0x1 ;  /* 0x000000010c007836 */ /* 0x001fca0000000000 */
[----:B------:R-:W-:-:S04]  /*5460*/  ISETP.NE.AND P1, PT, R0, 0x6, PT ;  /* 0x000000060000780c */ /* 0x000fc80003f25270 */
[----:B------:R-:W-:Y:S02]  /*5470*/  SEL R2, RZ, 0x1, P1 ;  /* 0x00000001ff027807 */ /* 0x000fe40000800000 */
[----:B------:R-:W-:Y:S02]  /*5480*/  SEL R0, R0, RZ, P1 ;  /* 0x000000ff00007207 */ /* 0x000fe40000800000 */
[----:B------:R-:W-:-:S03]  /*5490*/  LOP3.LUT R7, R5, R2, RZ, 0x3c, !PT ;  /* 0x0000000205077212 */ /* 0x000fc600078e3cff */
[----:B------:R-:W-:Y:S01]  /*54a0*/  IMAD R6, R0, 0x8, R3 ;  /* 0x0000000800067824 */ /* 0x000fe200078e0203 */
[----:B------:R-:W-:Y:S01]  /*54b0*/  SHF.L.U32 R5, R7, 0x1f, RZ ;  /* 0x0000001f07057819 */ /* 0x000fe200000006ff */
[----:B-1----:R-:W-:Y:S06]  /*54c0*/  @!P0 BRA `(.L_x_87) ;  /* 0x0000000400148947 */ /* 0x002fec0003800000 */
.L_x_100:
[----:B------:R-:W1:Y:S01]  /*54d0*/  SYNCS.PHASECHK.TRANS64.TRYWAIT P0, [R6+URZ], R5 ;  /* 0x00000005060075a7 */ /* 0x000e62000800017f */
[----:B------:R-:W-:-:S05]  /*54e0*/  VIADD R0, R0, 0x1 ;  /* 0x0000000100007836 */ /* 0x000fca0000000000 */
[----:B------:R-:W-:-:S04]  /*54f0*/  ISETP.NE.AND P1, PT, R0, 0x6, PT ;  /* 0x000000060000780c */ /* 0x000fc80003f25270 */
[----:B------:R-:W-:Y:S02]  /*5500*/  SEL R2, RZ, 0x1, P1 ;  /* 0x00000001ff027807 */ /* 0x000fe40000800000 */
[----:B------:R-:W-:Y:S02]  /*5510*/  SEL R0, R0, RZ, P1 ;  /* 0x000000ff00007207 */ /* 0x000fe40000800000 */
[----:B------:R-:W-:-:S03]  /*5520*/  LOP3.LUT R7, R7, R2, RZ, 0x3c, !PT ;  /* 0x0000000207077212 */ /* 0x000fc600078e3cff */
[----:B0-----:R-:W-:Y:S01]  /*5530*/  IMAD R9, R0, 0x8, R3 ;  /* 0x0000000800097824 */ /* 0x001fe200078e0203 */
[----:B------:R-:W-:Y:S01]  /*5540*/  SHF.L.U32 R4, R7, 0x1f, RZ ;  /* 0x0000001f07047819 */ /* 0x000fe200000006ff */
[----:B-1----:R-:W-:Y:S06]  /*5550*/  @!P0 BRA `(.L_x_88) ;  /* 0x0000000400048947 */ /* 0x002fec0003800000 */
.L_x_101:
        /* <DEDUP_REMOVED lines=9> */
.L_x_102:
[----:B------:R-:W1:Y:S01]  /*55f0*/  SYNCS.PHASECHK.TRANS64.TRYWAIT P0, [R6+URZ], R5 ;  /* 0x00000005060075a7 */ /* 0x000e62000800017f */
[----:B------:R-:W-:-:S05]  /*5600*/  VIADD R0, R0, 0x1 ;  /* 0x0000000100007836 */ /* 0x000fca0000000000 */
[----:B------:R-:W-:-:S04]  /*5610*/  ISETP.NE.AND P1, PT, R0, 0x6, PT ;  /* 0x000000060000780c */ /* 0x000fc80003f25270 */
[----:B------:R-:W-:Y:S02]  /*5620*/  SEL R2, RZ, 0x1, P1 ;  /* 0x00000001ff027807 */ /* 0x000fe40000800000 */
[----:B------:R-:W-:Y:S02]  /*5630*/  SEL R0, R0, RZ, P1 ;  /* 0x000000ff00007207 */ /* 0x000fe40000800000 */
[----:B------:R-:W-:Y:S01]  /*5640*/  LOP3.LUT R2, R7, R2, RZ, 0x3c, !PT ;  /* 0x0000000207027212 */ /* 0x000fe200078e3cff */
[----:B-1----:R-:W-:Y:S06]  /*5650*/  @!P0 BRA `(.L_x_90) ;  /* 0x0000000000ec8947 */ /* 0x002fec0003800000 */
.L_x_103:
[----:B------:R-:W-:Y:S01]  /*5660*/  IMAD R3, R0, 0x8, R3 ;  /* 0x0000000800037824 */ /* 0x000fe200078e0203 */
[----:B------:R-:W-:-:S07]  /*5670*/  SHF.L.U32 R0, R2, 0x1f, RZ ;  /* 0x0000001f02007819 */ /* 0x000fce00000006ff */
.L_x_91:
[----:B--2---:R2:W3:Y:S02]  /*5680*/  SYNCS.PHASECHK.TRANS64.TRYWAIT P0, [R3+URZ], R0 ;  /* 0x00000000030075a7 */ /* 0x0044e4000800017f */
[----:B---3--:R-:W-:Y:S05]  /*5690*/  @!P0 NANOSLEEP.SYNCS 0x989680 ;  /* 0x009896800000895d */ /* 0x008fea0003900000 */
[----:B------:R-:W3:Y:S02]  /*56a0*/  @!P0 SYNCS.PHASECHK.TRANS64 P0, [R3+URZ], R0 ;  /* 0x00000000030085a7 */ /* 0x000ee4000800007f */
[----:B---3--:R-:W-:Y:S05]  /*56b0*/  @!P0 BRA `(.L_x_91) ;  /* 0xfffffffc00f08947 */ /* 0x008fea000383ffff */
.L_x_84:
[----:B------:R-:W-:Y:S05]  /*56c0*/  BSYNC B0 ;  /* 0x0000000000007941 */ /* 0x000fea0003800000 */
.L_x_83:
[----:B------:R-:W-:Y:S05]  /*56d0*/  EXIT ;  /* 0x000000000000794d */ /* 0x000fea0003800000 */
.L_x_21:
[----:B---3--:R3:W4:Y:S02]  /*56e0*/  SYNCS.PHASECHK.TRANS64.TRYWAIT P1, [R3+URZ], R0 ;  /* 0x00000000030075a7 */ /* 0x008724000802017f */
[----:B----4-:R-:W-:Y:S05]  /*56f0*/  @!P1 NANOSLEEP.SYNCS 0x989680 ;  /* 0x009896800000995d */ /* 0x010fea0003900000 */
[----:B------:R-:W4:Y:S02]  /*5700*/  @!P1 SYNCS.PHASECHK.TRANS64 P1, [R3+URZ], R0 ;  /* 0x00000000030095a7 */ /* 0x000f24000802007f */
[----:B----4-:R-:W-:Y:S05]  /*5710*/  @!P1 BRA `(.L_x_21) ;  /* 0xfffffffc00f09947 */ /* 0x010fea000383ffff */
[----:B------:R-:W-:Y:S05]  /*5720*/  BRA `(.L_x_20) ;  /* 0xffffffbc00947947 */ /* 0x000fea000383ffff */
.L_x_26:
[----:B-1----:R1:W2:Y:S02]  /*5730*/  SYNCS.PHASECHK.TRANS64.TRYWAIT P1, [R5+URZ], R4 ;  /* 0x00000004050075a7 */ /* 0x0022a4000802017f */
[----:B--2---:R-:W-:Y:S05]  /*5740*/  @!P1 NANOSLEEP.SYNCS 0x989680 ;  /* 0x009896800000995d */ /* 0x004fea0003900000 */
[----:B------:R-:W2:Y:S02]  /*5750*/  @!P1 SYNCS.PHASECHK.TRANS64 P1, [R5+URZ], R4 ;  /* 0x00000004050095a7 */ /* 0x000ea4000802007f */
[----:B--2---:R-:W-:Y:S05]  /*5760*/  @!P1 BRA `(.L_x_26) ;  /* 0xfffffffc00f09947 */ /* 0x004fea000383ffff */
[----:B------:R-:W-:Y:S05]  /*5770*/  BRA `(.L_x_25) ;  /* 0xffffffc000e47947 */ /* 0x000fea000383ffff */
.L_x_71:
[----:B------:R-:W-:Y:S01]  /*5780*/  BSSY B1, `(.L_x_92) ;  /* 0x0000006000017945 */ /* 0x000fe20003800000 */
[----:B------:R-:W-:-:S07]  /*5790*/  IMAD.MOV.U32 R15, RZ, RZ, -0x1 ;  /* 0xffffffffff0f7424 */ /* 0x000fce00078e00ff */
[----:B------:R-:W-:Y:S05]  /*57a0*/  WARPSYNC.COLLECTIVE R15, `(.L_x_93) ;  /* 0x000000000f0c7348 */ /* 0x000fea0003c00000 */
[----:B------:R-:W-:Y:S02]  /*57b0*/  ELECT P6, UR62, PT ;  /* 0x00000000003e782f */ /* 0x000fe400038c0000 */
[----:B------:R-:W-:Y:S01]  /*57c0*/  MOV R14, UR62 ;  /* 0x0000003e000e7c02 */ /* 0x000fe20008000f00 */
[----:B------:R-:W-:Y:S10]  /*57d0*/  ENDCOLLECTIVE ;  /* 0x000000000000791b */ /* 0x000ff40003800000 */
.L_x_93:
[----:B------:R-:W-:Y:S05]  /*57e0*/  BSYNC B1 ;  /* 0x0000000000017941 */ /* 0x000fea0003800000 */
.L_x_92:
[----:B------:R-:W-:Y:S05]  /*57f0*/  BRA `(.L_x_94) ;  /* 0xffffffec00c07947 */ /* 0x000fea000383ffff */
.L_x_74:
[----:B-1----:R1:W2:Y:S02]  /*5800*/  SYNCS.PHASECHK.TRANS64.TRYWAIT P0, [R15+URZ+0x30], R4 ;  /* 0x000030040f0075a7 */ /* 0x0022a4000800017f */
[----:B--2---:R-:W-:Y:S05]  /*5810*/  @!P0 NANOSLEEP.SYNCS 0x989680 ;  /* 0x009896800000895d */ /* 0x004fea0003900000 */
[----:B------:R-:W2:Y:S02]  /*5820*/  @!P0 SYNCS.PHASECHK.TRANS64 P0, [R15+URZ+0x30], R4 ;  /* 0x000030040f0085a7 */ /* 0x000ea4000800007f */
[----:B--2---:R-:W-:Y:S05]  /*5830*/  @!P0 BRA `(.L_x_74) ;  /* 0xfffffffc00f08947 */ /* 0x004fea000383ffff */
[----:B------:R-:W-:Y:S05]  /*5840*/  BRA `(.L_x_95) ;  /* 0xffffffec00fc7947 */ /* 0x000fea000383ffff */
.L_x_82:
[----:B------:R-:W-:Y:S01]  /*5850*/  BSSY B0, `(.L_x_96) ;  /* 0x0000006000007945 */ /* 0x000fe20003800000 */
[----:B------:R-:W-:-:S07]  /*5860*/  IMAD.MOV.U32 R15, RZ, RZ, -0x1 ;  /* 0xffffffffff0f7424 */ /* 0x000fce00078e00ff */
[----:B------:R-:W-:Y:S05]  /*5870*/  WARPSYNC.COLLECTIVE R15, `(.L_x_97) ;  /* 0x000000000f0c7348 */ /* 0x000fea0003c00000 */
[----:B------:R-:W-:Y:S02]  /*5880*/  ELECT P6, UR62, PT ;  /* 0x00000000003e782f */ /* 0x000fe400038c0000 */
[----:B------:R-:W-:Y:S01]  /*5890*/  MOV R14, UR62 ;  /* 0x0000003e000e7c02 */ /* 0x000fe20008000f00 */
[----:B------:R-:W-:Y:S10]  /*58a0*/  ENDCOLLECTIVE ;  /* 0x000000000000791b */ /* 0x000ff40003800000 */
.L_x_97:
[----:B------:R-:W-:Y:S05]  /*58b0*/  BSYNC B0 ;  /* 0x0000000000007941 */ /* 0x000fea0003800000 */
.L_x_96:
[----:B------:R-:W-:Y:S05]  /*58c0*/  BRA `(.L_x_98) ;  /* 0xfffffff800887947 */ /* 0x000fea000383ffff */
.L_x_86:
[----:B0-----:R0:W1:Y:S02]  /*58d0*/  SYNCS.PHASECHK.TRANS64.TRYWAIT P0, [R7+URZ], R0 ;  /* 0x00000000070075a7 */ /* 0x001064000800017f */
[----:B-1----:R-:W-:Y:S05]  /*58e0*/  @!P0 NANOSLEEP.SYNCS 0x989680 ;  /* 0x009896800000895d */ /* 0x002fea0003900000 */
[----:B------:R-:W1:Y:S02]  /*58f0*/  @!P0 SYNCS.PHASECHK.TRANS64 P0, [R7+URZ], R0 ;  /* 0x00000000070085a7 */ /* 0x000e64000800007f */
[----:B-1----:R-:W-:Y:S05]  /*5900*/  @!P0 BRA `(.L_x_86) ;  /* 0xfffffffc00f08947 */ /* 0x002fea000383ffff */
[----:B------:R-:W-:Y:S05]  /*5910*/  BRA `(.L_x_99) ;  /* 0xfffffff800c87947 */ /* 0x000fea000383ffff */
.L_x_87:
[----:B0-----:R0:W1:Y:S02]  /*5920*/  SYNCS.PHASECHK.TRANS64.TRYWAIT P0, [R9+URZ], R4 ;  /* 0x00000004090075a7 */ /* 0x001064000800017f */
[----:B-1----:R-:W-:Y:S05]  /*5930*/  @!P0 NANOSLEEP.SYNCS 0x989680 ;  /* 0x009896800000895d */ /* 0x002fea0003900000 */
[----:B------:R-:W1:Y:S02]  /*5940*/  @!P0 SYNCS.PHASECHK.TRANS64 P0, [R9+URZ], R4 ;  /* 0x00000004090085a7 */ /* 0x000e64000800007f */
[----:B-1----:R-:W-:Y:S05]  /*5950*/  @!P0 BRA `(.L_x_87) ;  /* 0xfffffffc00f08947 */ /* 0x002fea000383ffff */
[----:B------:R-:W-:Y:S05]  /*5960*/  BRA `(.L_x_100) ;  /* 0xfffffff800d87947 */ /* 0x000fea000383ffff */
.L_x_88:
[----:B0-----:R0:W1:Y:S02]  /*5970*/  SYNCS.PHASECHK.TRANS64.TRYWAIT P0, [R6+URZ], R5 ;  /* 0x00000005060075a7 */ /* 0x001064000800017f */
[----:B-1----:R-:W-:Y:S05]  /*5980*/  @!P0 NANOSLEEP.SYNCS 0x989680 ;  /* 0x009896800000895d */ /* 0x002fea0003900000 */
[----:B------:R-:W1:Y:S02]  /*5990*/  @!P0 SYNCS.PHASECHK.TRANS64 P0, [R6+URZ], R5 ;  /* 0x00000005060085a7 */ /* 0x000e64000800007f */
[----:B-1----:R-:W-:Y:S05]  /*59a0*/  @!P0 BRA `(.L_x_88) ;  /* 0xfffffffc00f08947 */ /* 0x002fea000383ffff */
[----:B------:R-:W-:Y:S05]  /*59b0*/  BRA `(.L_x_101) ;  /* 0xfffffff800e87947 */ /* 0x000fea000383ffff */
.L_x_89:
[----:B0-----:R0:W1:Y:S02]  /*59c0*/  SYNCS.PHASECHK.TRANS64.TRYWAIT P0, [R9+URZ], R4 ;  /* 0x00000004090075a7 */ /* 0x001064000800017f */
[----:B-1----:R-:W-:Y:S05]  /*59d0*/  @!P0 NANOSLEEP.SYNCS 0x989680 ;  /* 0x009896800000895d */ /* 0x002fea0003900000 */
[----:B------:R-:W1:Y:S02]  /*59e0*/  @!P0 SYNCS.PHASECHK.TRANS64 P0, [R9+URZ], R4 ;  /* 0x00000004090085a7 */ /* 0x000e64000800007f */
[----:B-1----:R-:W-:Y:S05]  /*59f0*/  @!P0 BRA `(.L_x_89) ;  /* 0xfffffffc00f08947 */ /* 0x002fea000383ffff */
[----:B------:R-:W-:Y:S05]  /*5a00*/  BRA `(.L_x_102) ;  /* 0xfffffff800f87947 */ /* 0x000fea000383ffff */
.L_x_90:
[----:B-1----:R1:W2:Y:S02]  /*5a10*/  SYNCS.PHASECHK.TRANS64.TRYWAIT P0, [R6+URZ], R5 ;  /* 0x00000005060075a7 */ /* 0x0022a4000800017f */
[----:B--2---:R-:W-:Y:S05]  /*5a20*/  @!P0 NANOSLEEP.SYNCS 0x989680 ;  /* 0x009896800000895d */ /* 0x004fea0003900000 */
[----:B------:R-:W2:Y:S02]  /*5a30*/  @!P0 SYNCS.PHASECHK.TRANS64 P0, [R6+URZ], R5 ;  /* 0x00000005060085a7 */ /* 0x000ea4000800007f */
[----:B--2---:R-:W-:Y:S05]  /*5a40*/  @!P0 BRA `(.L_x_90) ;  /* 0xfffffffc00f08947 */ /* 0x004fea000383ffff */
[----:B------:R-:W-:Y:S05]  /*5a50*/  BRA `(.L_x_103) ;  /* 0xfffffffc00007947 */ /* 0x000fea000383ffff */
.L_x_104:
[----:B------:R-:W-:-:S00]  /*5a60*/  BRA `(.L_x_104) ;  /* 0xfffffffc00fc7947 */ /* 0x000fc0000383ffff */
[----:B------:R-:W-:-:S00]  /*5a70*/  NOP ;  /* 0x0000000000007918 */ /* 0x000fc00000000000 */
        /* <DEDUP_REMOVED lines=8> */
.L_x_105:


//--------------------- .nv.global.init           --------------------------
	.section	.nv.global.init,"aw",@progbits
.nv.global.init:
	.type		$str$22,@object
	.size		$str$22,($str$23 - $str$22)
$str$22:
        /*0000*/ 	.byte	0x6b, 0x5f, 0x74, 0x69, 0x6c, 0x65, 0x5f, 0x63, 0x6f, 0x75, 0x6e, 0x74, 0x20, 0x3e, 0x3d, 0x20
        /*0010*/ 	.byte	0x31, 0x00
	.type		$str$23,@object
	.size		$str$23,(__unnamed_1 - $str$23)
$str$23:
        /*0012*/ 	.byte	0x2f, 0x74, 0x6d, 0x70, 0x2f, 0x63, 0x75, 0x74, 0x6c, 0x61, 0x73, 0x73, 0x5f, 0x73, 0x77, 0x65
        /*0022*/ 	.byte	0x65, 0x70, 0x5f, 0x73, 0x72, 0x63, 0x2f, 0x69, 0x6e, 0x63, 0x6c, 0x75, 0x64, 0x65, 0x2f, 0x63
        /*0032*/ 	.byte	0x75, 0x74, 0x6c, 0x61, 0x73, 0x73, 0x2f, 0x67, 0x65, 0x6d, 0x6d, 0x2f, 0x63, 0x6f, 0x6c, 0x6c
        /*0042*/ 	.byte	0x65, 0x63, 0x74, 0x69, 0x76, 0x65, 0x2f, 0x73, 0x6d, 0x39, 0x30, 0x5f, 0x6d, 0x6d, 0x61, 0x5f
        /*0052*/ 	.byte	0x74, 0x6d, 0x61, 0x5f, 0x67, 0x6d, 0x6d, 0x61, 0x5f, 0x73, 0x73, 0x5f, 0x77, 0x61, 0x72, 0x70
        /*0062*/ 	.byte	0x73, 0x70, 0x65, 0x63, 0x69, 0x61, 0x6c, 0x69, 0x7a, 0x65, 0x64, 0x2e, 0x68, 0x70, 0x70, 0x00
	.type		__unnamed_1,@object
	.size		__unnamed_1,(.L_0 - __unnamed_1)
__unnamed_1:
        /*0072*/ 	.byte	0x76, 0x6f, 0x69, 0x64, 0x20, 0x63, 0x75, 0x74, 0x6c, 0x61, 0x73, 0x73, 0x3a, 0x3a, 0x67, 0x65
        /* <DEDUP_REMOVED lines=180> */
        /*0bc2*/ 	.byte	0x5d, 0x00
.L_0:


//--------------------- .nv.shared._ZN7cutlass13device_kernelINS_4gemm6kernel13GemmUniversalIN4cute5tupleIJiiiiEEENS1_10collective13CollectiveMmaINS1_34MainloopSm90TmaGmmaWarpSpecializedILi6ENS5_IJNS4_1CILi2EEENSA_ILi1EEESC_EEENS1_35KernelTmaWarpSpecializedCooperativeEEENS5_IJNSA_ILi256EEENSA_ILi16EEENSA_ILi64EEEEEENS_6half_tENS5_IJlSC_lEEESK_SL_NS4_8TiledMMAINS4_8MMA_AtomIJNS4_4SM904GMMA25MMA_64x16x16_F32F16F16_SSILNSP_5MajorE0ELSR_0ELNSP_7ScaleInE1ELSS_1EEEEEENS4_6LayoutISD_NS5_IJSC_NSA_ILi0EEESW_EEEEENS5_IJNS4_10UnderscoreESZ_SZ_EEEEENS4_13SM90_TMA_LOADENS4_14ComposedLayoutINS4_7SwizzleILi3ELi4ELi3EEENS4_18smem_ptr_flag_bitsILi16EEENSV_INS5_IJNSA_ILi8EEESI_EEENS5_IJSI_SC_EEEEEEEvNS4_8identityENS4_23SM90_TMA_LOAD_MULTICASTES1C_vS1D_EENS_8epilogue10collective6detail29Sm90TmaWarpSpecializedAdapterINS1H_15DefaultEpilogueISK_SL_SL_NS1G_6thread17LinearCombinationISK_Li1EffLNS1L_9ScaleType4KindE0ELNS_15FloatRoundStyleE2ESK_EENS1_15EpilogueDefaultEEEEEvvEEEEvNT_6ParamsE --------------------------
	.section	.nv.shared._ZN7cutlass13device_kernelINS_4gemm6kernel13GemmUniversalIN4cute5tupleIJiiiiEEENS1_10collective13CollectiveMmaINS1_34MainloopSm90TmaGmmaWarpSpecializedILi6ENS5_IJNS4_1CILi2EEENSA_ILi1EEESC_EEENS1_35KernelTmaWarpSpecializedCooperativeEEENS5_IJNSA_ILi256EEENSA_ILi16EEENSA_ILi64EEEEEENS_6half_tENS5_IJlSC_lEEESK_SL_NS4_8TiledMMAINS4_8MMA_AtomIJNS4_4SM904GMMA25MMA_64x16x16_F32F16F16_SSILNSP_5MajorE0ELSR_0ELNSP_7ScaleInE1ELSS_1EEEEEENS4_6LayoutISD_NS5_IJSC_NSA_ILi0EEESW_EEEEENS5_IJNS4_10UnderscoreESZ_SZ_EEEEENS4_13SM90_TMA_LOADENS4_14ComposedLayoutINS4_7SwizzleILi3ELi4ELi3EEENS4_18smem_ptr_flag_bitsILi16EEENSV_INS5_IJNSA_ILi8EEESI_EEENS5_IJSI_SC_EEEEEEEvNS4_8identityENS4_23SM90_TMA_LOAD_MULTICASTES1C_vS1D_EENS_8epilogue10collective6detail29Sm90TmaWarpSpecializedAdapterINS1H_15DefaultEpilogueISK_SL_SL_NS1G_6thread17LinearCombinationISK_Li1EffLNS1L_9ScaleType4KindE0ELNS_15FloatRoundStyleE2ESK_EENS1_15EpilogueDefaultEEEEEvvEEEEvNT_6ParamsE,"aw",@nobits
	.sectionflags	@""
	.align	16
	.zero		1024


//--------------------- .nv.shared.reserved.0     --------------------------
	.section	.nv.shared.reserved.0,"aw",@nobits
	.weak		__nv_reservedSMEM_offset_0_alias
	.size		__nv_reservedSMEM_offset_0_alias, 0, 0
	.other		__nv_reservedSMEM_offset_0_alias,@"STO_CUDA_RESERVED_SHARED STV_DEFAULT"
__nv_reservedSMEM_offset_0_alias:
	.zero		0


//--------------------- .nv.global                --------------------------
	.section	.nv.global,"aw",@nobits
.nv.global:
	.type		_ZN40_INTERNAL_74d21442_4_k_cu_e67f9d64_109304cute1_E,@object
	.size		_ZN40_INTERNAL_74d21442_4_k_cu_e67f9d64_109304cute1_E,(_ZN40_INTERNAL_74d21442_4_k_cu_e67f9d64_109304cuda3std3__45__cpo6cbeginE - _ZN40_INTERNAL_74d21442_4_k_cu_e67f9d64_109304cute1_E)
_ZN40_INTERNAL_74d21442_4_k_cu_e67f9d64_109304cute1_E:
	.zero		1
	.type		_ZN40_INTERNAL_74d21442_4_k_cu_e67f9d64_109304cuda3std3__45__cpo6cbeginE,@object
	.size		_ZN40_INTERNAL_74d21442_4_k_cu_e67f9d64_109304cuda3std3__45__cpo6cbeginE,(_ZN40_INTERNAL_74d21442_4_k_cu_e67f9d64_109304cuda3std3__48in_placeE - _ZN40_INTERNAL_74d21442_4_k_cu_e67f9d64_109304cuda3std3__45__cpo6cbeginE)
_ZN40_INTERNAL_74d21442_4_k_cu_e67f9d64_109304cuda3std3__45__cpo6cbeginE:
	.zero		1
	.type		_ZN40_INTERNAL_74d21442_4_k_cu_e67f9d64_109304cuda3std3__48in_placeE,@object
	.size		_ZN40_INTERNAL_74d21442_4_k_cu_e67f9d64_109304cuda3std3__48in_placeE,(_ZN40_INTERNAL_74d21442_4_k_cu_e67f9d64_109304cuda3std6ranges3__45__cpo9iter_moveE - _ZN40_INTERNAL_74d21442_4_k_cu_e67f9d64_109304cuda3std3__48in_placeE)
_ZN40_INTERNAL_74d21442_4_k_cu_e67f9d64_109304cuda3std3__48in_placeE:
	.zero		1
	.type		_ZN40_INTERNAL_74d21442_4_k_cu_e67f9d64_109304cuda3std6ranges3__45__cpo9iter_moveE,@object
	.size		_ZN40_INTERNAL_74d21442_4_k_cu_e67f9d64_109304cuda3std6ranges3__45__cpo9iter_moveE,(_ZN40_INTERNAL_74d21442_4_k_cu_e67f9d64_109304cuda3std3__45__cpo5beginE - _ZN40_INTERNAL_74d21442_4_k_cu_e67f9d64_109304cuda3std6ranges3__45__cpo9iter_moveE)
_ZN40_INTERNAL_74d21442_4_k_cu_e67f9d64_109304cuda3std6ranges3__45__cpo9iter_moveE:
	.zero		1
	.type		_ZN40_INTERNAL_74d21442_4_k_cu_e67f9d64_109304cuda3std3__45__cpo5beginE,@object
	.size		_ZN40_INTERNAL_74d21442_4_k_cu_e67f9d64_109304cuda3std3__45__cpo5beginE,(_ZN40_INTERNAL_74d21442_4_k_cu_e67f9d64_109304cuda3std3__442_GLOBAL__N__74d21442_4_k_cu_e67f9d64_109306ignoreE - _ZN40_INTERNAL_74d21442_4_k_cu_e67f9d64_109304cuda3std3__45__cpo5beginE)
_ZN40_INTERNAL_74d21442_4_k_cu_e67f9d64_109304cuda3std3__45__cpo5beginE:
	.zero		1
	.type		_ZN40_INTERNAL_74d21442_4_k_cu_e67f9d64_109304cuda3std3__442_GLOBAL__N__74d21442_4_k_cu_e67f9d64_109306ignoreE,@object
	.size		_ZN40_INTERNAL_74d21442_4_k_cu_e67f9d64_109304cuda3std3__442_GLOBAL__N__74d21442_4_k_cu_e67f9d64_109306ignoreE,(_ZN40_INTERNAL_74d21442_4_k_cu_e67f9d64_109304cute7productE - _ZN40_INTERNAL_74d21442_4_k_cu_e67f9d64_109304cuda3std3__442_GLOBAL__N__74d21442_4_k_cu_e67f9d64_109306ignoreE)
_ZN40_INTERNAL_74d21442_4_k_cu_e67f9d64_109304cuda3std3__442_GLOBAL__N__74d21442_4_k_cu_e67f9d64_109306ignoreE:
	.zero		1
	.type		_ZN40_INTERNAL_74d21442_4_k_cu_e67f9d64_109304cute7productE,@object
	.size		_ZN40_INTERNAL_74d21442_4_k_cu_e67f9d64_109304cute7productE,(_ZN40_INTERNAL_74d21442_4_k_cu_e67f9d64_109304cuda3std3__45__cpo3endE - _ZN40_INTERNAL_74d21442_4_k_cu_e67f9d64_109304cute7productE)
_ZN40_INTERNAL_74d21442_4_k_cu_e67f9d64_109304cute7productE:
	.zero		1
	.type		_ZN40_INTERNAL_74d21442_4_k_cu_e67f9d64_109304cuda3std3__45__cpo3endE,@object
	.size		_ZN40_INTERNAL_74d21442_4_k_cu_e67f9d64_109304cuda3std3__45__cpo3endE,(_ZN40_INTERNAL_74d21442_4_k_cu_e67f9d64_109304cuda3std3__419piecewise_constructE - _ZN40_INTERNAL_74d21442_4_k_cu_e67f9d64_109304cuda3std3__45__cpo3endE)
_ZN40_INTERNAL_74d21442_4_k_cu_e67f9d64_109304cuda3std3__45__cpo3endE:
	.zero		1
	.type		_ZN40_INTERNAL_74d21442_4_k_cu_e67f9d64_109304cuda3std3__419piecewise_constructE,@object
	.size		_ZN40_INTERNAL_74d21442_4_k_cu_e67f9d64_109304cuda3std3__419piecewise_constructE,(_ZN40_INTERNAL_74d21442_4_k_cu_e67f9d64_109304cuda3std3__45__cpo4cendE - _ZN40_INTERNAL_74d21442_4_k_cu_e67f9d64_109304cuda3std3__419piecewise_constructE)
_ZN40_INTERNAL_74d21442_4_k_cu_e67f9d64_109304cuda3std3__419piecewise_constructE:
	.zero		1
	.type		_ZN40_INTERNAL_74d21442_4_k_cu_e67f9d64_109304cuda3std3__45__cpo4cendE,@object
	.size		_ZN40_INTERNAL_74d21442_4_k_cu_e67f9d64_109304cuda3std3__45__cpo4cendE,(_ZN40_INTERNAL_74d21442_4_k_cu_e67f9d64_109304cuda3std6ranges3__45__cpo4swapE - _ZN40_INTERNAL_74d21442_4_k_cu_e67f9d64_109304cuda3std3__45__cpo4cendE)
_ZN40_INTERNAL_74d21442_4_k_cu_e67f9d64_109304cuda3std3__45__cpo4cendE:
	.zero		1
	.type		_ZN40_INTERNAL_74d21442_4_k_cu_e67f9d64_109304cuda3std6ranges3__45__cpo4swapE,@object
	.size		_ZN40_INTERNAL_74d21442_4_k_cu_e67f9d64_109304cuda3std6ranges3__45__cpo4swapE,(.L_8 - _ZN40_INTERNAL_74d21442_4_k_cu_e67f9d64_109304cuda3std6ranges3__45__cpo4swapE)
_ZN40_INTERNAL_74d21442_4_k_cu_e67f9d64_109304cuda3std6ranges3__45__cpo4swapE:
	.zero		1
.L_8:


//--------------------- .nv.constant0._ZN7cutlass13device_kernelINS_4gemm6kernel13GemmUniversalIN4cute5tupleIJiiiiEEENS1_10collective13CollectiveMmaINS1_34MainloopSm90TmaGmmaWarpSpecializedILi6ENS5_IJNS4_1CILi2EEENSA_ILi1EEESC_EEENS1_35KernelTmaWarpSpecializedCooperativeEEENS5_IJNSA_ILi256EEENSA_ILi16EEENSA_ILi64EEEEEENS_6half_tENS5_IJlSC_lEEESK_SL_NS4_8TiledMMAINS4_8MMA_AtomIJNS4_4SM904GMMA25MMA_64x16x16_F32F16F16_SSILNSP_5MajorE0ELSR_0ELNSP_7ScaleInE1ELSS_1EEEEEENS4_6LayoutISD_NS5_IJSC_NSA_ILi0EEESW_EEEEENS5_IJNS4_10UnderscoreESZ_SZ_EEEEENS4_13SM90_TMA_LOADENS4_14ComposedLayoutINS4_7SwizzleILi3ELi4ELi3EEENS4_18smem_ptr_flag_bitsILi16EEENSV_INS5_IJNSA_ILi8EEESI_EEENS5_IJSI_SC_EEEEEEEvNS4_8identityENS4_23SM90_TMA_LOAD_MULTICASTES1C_vS1D_EENS_8epilogue10collective6detail29Sm90TmaWarpSpecializedAdapterINS1H_15DefaultEpilogueISK_SL_SL_NS1G_6thread17LinearCombinationISK_Li1EffLNS1L_9ScaleType4KindE0ELNS_15FloatRoundStyleE2ESK_EENS1_15EpilogueDefaultEEEEEvvEEEEvNT_6ParamsE --------------------------
	.section	.nv.constant0._ZN7cutlass13device_kernelINS_4gemm6kernel13GemmUniversalIN4cute5tupleIJiiiiEEENS1_10collective13CollectiveMmaINS1_34MainloopSm90TmaGmmaWarpSpecializedILi6ENS5_IJNS4_1CILi2EEENSA_ILi1EEESC_EEENS1_35KernelTmaWarpSpecializedCooperativeEEENS5_IJNSA_ILi256EEENSA_ILi16EEENSA_ILi64EEEEEENS_6half_tENS5_IJlSC_lEEESK_SL_NS4_8TiledMMAINS4_8MMA_AtomIJNS4_4SM904GMMA25MMA_64x16x16_F32F16F16_SSILNSP_5MajorE0ELSR_0ELNSP_7ScaleInE1ELSS_1EEEEEENS4_6LayoutISD_NS5_IJSC_NSA_ILi0EEESW_EEEEENS5_IJNS4_10UnderscoreESZ_SZ_EEEEENS4_13SM90_TMA_LOADENS4_14ComposedLayoutINS4_7SwizzleILi3ELi4ELi3EEENS4_18smem_ptr_flag_bitsILi16EEENSV_INS5_IJNSA_ILi8EEESI_EEENS5_IJSI_SC_EEEEEEEvNS4_8identityENS4_23SM90_TMA_LOAD_MULTICASTES1C_vS1D_EENS_8epilogue10collective6detail29Sm90TmaWarpSpecializedAdapterINS1H_15DefaultEpilogueISK_SL_SL_NS1G_6thread17LinearCombinationISK_Li1EffLNS1L_9ScaleType4KindE0ELNS_15FloatRoundStyleE2ESK_EENS1_15EpilogueDefaultEEEEEvvEEEEvNT_6ParamsE,"a",@progbits
	.sectionflags	@""
	.align	4
.nv.constant0._ZN7cutlass13device_kernelINS_4gemm6kernel13GemmUniversalIN4cute5tupleIJiiiiEEENS1_10collective13CollectiveMmaINS1_34MainloopSm90TmaGmmaWarpSpecializedILi6ENS5_IJNS4_1CILi2EEENSA_ILi1EEESC_EEENS1_35KernelTmaWarpSpecializedCooperativeEEENS5_IJNSA_ILi256EEENSA_ILi16EEENSA_ILi64EEEEEENS_6half_tENS5_IJlSC_lEEESK_SL_NS4_8TiledMMAINS4_8MMA_AtomIJNS4_4SM904GMMA25MMA_64x16x16_F32F16F16_SSILNSP_5MajorE0ELSR_0ELNSP_7ScaleInE1ELSS_1EEEEEENS4_6LayoutISD_NS5_IJSC_NSA_ILi0EEESW_EEEEENS5_IJNS4_10UnderscoreESZ_SZ_EEEEENS4_13SM90_TMA_LOADENS4_14ComposedLayoutINS4_7SwizzleILi3ELi4ELi3EEENS4_18smem_ptr_flag_bitsILi16EEENSV_INS5_IJNSA_ILi8EEESI_EEENS5_IJSI_SC_EEEEEEEvNS4_8identityENS4_23SM90_TMA_LOAD_MULTICASTES1C_vS1D_EENS_8epilogue10collective6detail29Sm90TmaWarpSpecializedAdapterINS1H_15DefaultEpilogueISK_SL_SL_NS1G_6thread17LinearCombinationISK_Li1EffLNS1L_9ScaleType4KindE0ELNS_15FloatRoundStyleE2ESK_EENS1_15EpilogueDefaultEEEEEvvEEEEvNT_6ParamsE:
	.zero		1664


//--------------------- SYMBOLS --------------------------

	.type		.nv.reservedSmem.offset0,@object
	.size		.nv.reservedSmem.offset0,0x4
	.type		__assertfail,@function
